	.target	sm_100a

	.elftype	@"ET_EXEC"


//--------------------- .note.nv.tkinfo           --------------------------
	.section	.note.nv.tkinfo,"",@"SHT_NOTE"
	.sectionflags	@"SHF_NOTE_NV_TKINFO"
	.tkinfo
        /*0018*/ 	.word	0x00000081
        /*0030*/ 	.string	""
        /*0030*/ 	.string	"ptxas-blackwell"
        /*0030*/ 	.string	"Cuda compilation tools, release 12.9, V12.9.86"
        /*0030*/ 	.string	"Build cuda_12.9.r12.9/compiler.36037853_0"
        /*0030*/ 	.string	"-v  -suppress-debug-info  -lineinfo  -arch sm_100a "



//--------------------- .note.nv.cuver            --------------------------
	.section	.note.nv.cuver,"",@"SHT_NOTE"
	.sectionflags	@"SHF_NOTE_NV_CUVER"
        /*0018*/ 	.short	0x0001
        /*001a*/ 	.short	0x0064
        /*001c*/ 	.short	0x0001
        /*001e*/ 	.short	0x0000
        /*0020*/ 	.short	0x0001
        /*0022*/ 	.short	0x0000


//--------------------- .nv.info                  --------------------------
	.section	.nv.info,"",@"SHT_CUDA_INFO"
	.align	4


	//----- nvinfo : EIATTR_REGCOUNT
	.align		4
        /*0000*/ 	.byte	0x04, 0x2f
        /*0002*/ 	.short	(.L_4 - .L_3)
	.align		4
.L_3:
        /*0004*/ 	.word	index@(gluon_mma)
        /*0008*/ 	.word	0x00000040


	//----- nvinfo : EIATTR_FRAME_SIZE
	.align		4
.L_4:
        /*000c*/ 	.byte	0x04, 0x11
        /*000e*/ 	.short	(.L_6 - .L_5)
	.align		4
.L_5:
        /*0010*/ 	.word	index@($__internal_2_$__cuda_sm10x_tcgen05_guardrail_trap_unallocated_columns_being_dealloced)
        /*0014*/ 	.word	0x00000000


	//----- nvinfo : EIATTR_FRAME_SIZE
	.align		4
.L_6:
        /*0018*/ 	.byte	0x04, 0x11
        /*001a*/ 	.short	(.L_8 - .L_7)
	.align		4
.L_7:
        /*001c*/ 	.word	index@($__internal_1_$__cuda_sm10x_tcgen05_guardrail_trap_phase_invalid_during_alloc)
        /*0020*/ 	.word	0x00000000


	//----- nvinfo : EIATTR_FRAME_SIZE
	.align		4
.L_8:
        /*0024*/ 	.byte	0x04, 0x11
        /*0026*/ 	.short	(.L_10 - .L_9)
	.align		4
.L_9:
        /*0028*/ 	.word	index@($__internal_0_$__cuda_sm10x_tcgen05_guardrail_trap_col_being_dealloced_not_returned_by_alloc)
        /*002c*/ 	.word	0x00000000


	//----- nvinfo : EIATTR_FRAME_SIZE
	.align		4
.L_10:
        /*0030*/ 	.byte	0x04, 0x11
        /*0032*/ 	.short	(.L_12 - .L_11)
	.align		4
.L_11:
        /*0034*/ 	.word	index@(gluon_mma)
        /*0038*/ 	.word	0x00000000


	//----- nvinfo : EIATTR_MIN_STACK_SIZE
	.align		4
.L_12:
        /*003c*/ 	.byte	0x04, 0x12
        /*003e*/ 	.short	(.L_14 - .L_13)
	.align		4
.L_13:
        /*0040*/ 	.word	index@(gluon_mma)
        /*0044*/ 	.word	0x00000000
.L_14:


//--------------------- .nv.info.gluon_mma        --------------------------
	.section	.nv.info.gluon_mma,"",@"SHT_CUDA_INFO"
	.sectionflags	@""
	.align	4


	//----- nvinfo : EIATTR_CUDA_API_VERSION
	.align		4
        /*0000*/ 	.byte	0x04, 0x37
        /*0002*/ 	.short	(.L_16 - .L_15)
.L_15:
        /*0004*/ 	.word	0x00000081


	//----- nvinfo : EIATTR_KPARAM_INFO
	.align		4
.L_16:
        /*0008*/ 	.byte	0x04, 0x17
        /*000a*/ 	.short	(.L_18 - .L_17)
.L_17:
        /*000c*/ 	.word	0x00000000
        /*0010*/ 	.short	0x0004
        /*0012*/ 	.short	0x0020
        /*0014*/ 	.byte	0x00, 0xf4, 0x21, 0x00


	//----- nvinfo : EIATTR_KPARAM_INFO
	.align		4
.L_18:
        /*0018*/ 	.byte	0x04, 0x17
        /*001a*/ 	.short	(.L_20 - .L_19)
.L_19:
        /*001c*/ 	.word	0x00000000
        /*0020*/ 	.short	0x0003
        /*0022*/ 	.short	0x0018
        /*0024*/ 	.byte	0x00, 0xf4, 0x21, 0x00


	//----- nvinfo : EIATTR_KPARAM_INFO
	.align		4
.L_20:
        /*0028*/ 	.byte	0x04, 0x17
        /*002a*/ 	.short	(.L_22 - .L_21)
.L_21:
        /*002c*/ 	.word	0x00000000
        /*0030*/ 	.short	0x0002
        /*0032*/ 	.short	0x0010
        /*0034*/ 	.byte	0x00, 0xf4, 0x21, 0x00


	//----- nvinfo : EIATTR_KPARAM_INFO
	.align		4
.L_22:
        /*0038*/ 	.byte	0x04, 0x17
        /*003a*/ 	.short	(.L_24 - .L_23)
.L_23:
        /*003c*/ 	.word	0x00000000
        /*0040*/ 	.short	0x0001
        /*0042*/ 	.short	0x0008
        /*0044*/ 	.byte	0x00, 0xf4, 0x21, 0x00


	//----- nvinfo : EIATTR_KPARAM_INFO
	.align		4
.L_24:
        /*0048*/ 	.byte	0x04, 0x17
        /*004a*/ 	.short	(.L_26 - .L_25)
.L_25:
        /*004c*/ 	.word	0x00000000
        /*0050*/ 	.short	0x0000
        /*0052*/ 	.short	0x0000
        /*0054*/ 	.byte	0x00, 0xf4, 0x21, 0x00


	//----- nvinfo : EIATTR_AT_ENTRY_FRAGMENTS
	.align		4
.L_26:
        /*0058*/ 	.byte	0x04, 0x4f
        /*005a*/ 	.short	(.L_28 - .L_27)


	//   ....[0]....
.L_27:
        /*005c*/ 	.word	0x00000004


	//----- nvinfo : EIATTR_RESERVED_SMEM_USED
	.align		4
.L_28:
        /*0060*/ 	.byte	0x01, 0x41
	.zero		2


	//----- nvinfo : EIATTR_SPARSE_MMA_MASK
	.align		4
        /*0064*/ 	.byte	0x03, 0x50
        /*0066*/ 	.short	0x0000


	//----- nvinfo : EIATTR_TCGEN05_1CTA_USED
	.align		4
        /*0068*/ 	.byte	0x01, 0x51
	.zero		2


	//----- nvinfo : EIATTR_MAXREG_COUNT
	.align		4
        /*006c*/ 	.byte	0x03, 0x1b
        /*006e*/ 	.short	0x00ff


	//----- nvinfo : EIATTR_NUM_BARRIERS
	.align		4
        /*0070*/ 	.byte	0x02, 0x4c
        /*0072*/ 	.byte	0x01
	.zero		1


	//----- nvinfo : EIATTR_INT_WARP_WIDE_INSTR_OFFSETS
	.align		4
        /*0074*/ 	.byte	0x04, 0x31
        /*0076*/ 	.short	(.L_30 - .L_29)


	//   ....[0]....
.L_29:
        /*0078*/ 	.word	0x000019e0


	//   ....[1]....
        /*007c*/ 	.word	0x00001a30


	//   ....[2]....
        /*0080*/ 	.word	0x00002060


	//   ....[3]....
        /*0084*/ 	.word	0x00002070


	//   ....[4]....
        /*0088*/ 	.word	0x00002b60


	//   ....[5]....
        /*008c*/ 	.word	0x00002bb0


	//----- nvinfo : EIATTR_COOP_GROUP_MASK_REGIDS
	.align		4
.L_30:
        /*0090*/ 	.byte	0x04, 0x29
        /*0092*/ 	.short	(.L_32 - .L_31)


	//   ....[0]....
.L_31:
        /*0094*/ 	.word	0xffffffff


	//   ....[1]....
        /*0098*/ 	.word	0xffffffff


	//   ....[2]....
        /*009c*/ 	.word	0xffffffff


	//   ....[3]....
        /*00a0*/ 	.word	0xffffffff


	//----- nvinfo : EIATTR_COOP_GROUP_INSTR_OFFSETS
	.align		4
.L_32:
        /*00a4*/ 	.byte	0x04, 0x28
        /*00a6*/ 	.short	(.L_34 - .L_33)


	//   ....[0]....
.L_33:
        /*00a8*/ 	.word	0x00000050


	//   ....[1]....
        /*00ac*/ 	.word	0x00000310


	//   ....[2]....
        /*00b0*/ 	.word	0x000029f0


	//   ....[3]....
        /*00b4*/ 	.word	0x00002c60


	//----- nvinfo : EIATTR_VRC_CTA_INIT_COUNT
	.align		4
.L_34:
        /*00b8*/ 	.byte	0x02, 0x4a
        /*00ba*/ 	.byte	0x80
	.zero		1


	//----- nvinfo : EIATTR_MBARRIER_INSTR_OFFSETS
	.align		4
        /*00bc*/ 	.byte	0x04, 0x39
        /*00be*/ 	.short	(.L_36 - .L_35)


	//   ....[0]....
.L_35:
        /*00c0*/ 	.word	0x00001dd0
        /*00c4*/ 	.word	0x000000ff
        /*00c8*/ 	.word	0x00004000
        /*00cc*/ 	.short	0x0100
        /*00ce*/ 	.byte	0x0c
	.zero		1


	//   ....[1]....
        /*00d0*/ 	.word	0x000020e0
        /*00d4*/ 	.word	0x000000ff
        /*00d8*/ 	.word	0x00004000
        /*00dc*/ 	.short	0x010a
        /*00de*/ 	.byte	0x0c
	.zero		1


	//   ....[2]....
        /*00e0*/ 	.word	0x00002250
        /*00e4*/ 	.word	0x000000ff
        /*00e8*/ 	.word	0x00004000
        /*00ec*/ 	.short	0x0108
        /*00ee*/ 	.byte	0x0c
	.zero		1


	//   ....[3]....
        /*00f0*/ 	.word	0x00002c80
        /*00f4*/ 	.word	0x000000ff
        /*00f8*/ 	.word	0x00004000
        /*00fc*/ 	.short	0x010a
        /*00fe*/ 	.byte	0x0c
	.zero		1


	//----- nvinfo : EIATTR_NUM_MBARRIERS
	.align		4
.L_36:
        /*0100*/ 	.byte	0x03, 0x38
        /*0102*/ 	.short	0x0001


	//----- nvinfo : EIATTR_EXIT_INSTR_OFFSETS
	.align		4
        /*0104*/ 	.byte	0x04, 0x1c
        /*0106*/ 	.short	(.L_38 - .L_37)


	//   ....[0]....
.L_37:
        /*0108*/ 	.word	0x00002c70


	//----- nvinfo : EIATTR_REQNTID
	.align		4
.L_38:
        /*010c*/ 	.byte	0x04, 0x10
        /*010e*/ 	.short	(.L_40 - .L_39)
.L_39:
        /*0110*/ 	.word	0x00000080
        /*0114*/ 	.word	0x00000001
        /*0118*/ 	.word	0x00000001


	//----- nvinfo : EIATTR_CRS_STACK_SIZE
	.align		4
.L_40:
        /*011c*/ 	.byte	0x04, 0x1e
        /*011e*/ 	.short	(.L_42 - .L_41)
.L_41:
        /*0120*/ 	.word	0x00000000


	//----- nvinfo : EIATTR_CBANK_PARAM_SIZE
	.align		4
.L_42:
        /*0124*/ 	.byte	0x03, 0x19
        /*0126*/ 	.short	0x0028


	//----- nvinfo : EIATTR_PARAM_CBANK
	.align		4
        /*0128*/ 	.byte	0x04, 0x0a
        /*012a*/ 	.short	(.L_44 - .L_43)
	.align		4
.L_43:
        /*012c*/ 	.word	index@(.nv.constant0.gluon_mma)
        /*0130*/ 	.short	0x0380
        /*0132*/ 	.short	0x0028


	//----- nvinfo : EIATTR_SW_WAR
	.align		4
.L_44:
        /*0134*/ 	.byte	0x04, 0x36
        /*0136*/ 	.short	(.L_46 - .L_45)
.L_45:
        /*0138*/ 	.word	0x00000008
.L_46:


//--------------------- .nv.compat                --------------------------
	.section	.nv.compat,"",@"SHT_CUDA_COMPAT_INFO"
	.align	4
        /*0000*/ 	.byte	0x02, 0x02, 0x02, 0x00, 0x02, 0x05, 0x05, 0x00, 0x02, 0x03, 0x00, 0x00, 0x02, 0x06, 0x01, 0x00


//--------------------- .nv.callgraph             --------------------------
	.section	.nv.callgraph,"",@"SHT_CUDA_CALLGRAPH"
	.align	4
	.sectionentsize	8
	.align		4
        /*0000*/ 	.word	0x00000000
	.align		4
        /*0004*/ 	.word	0xffffffff
	.align		4
        /*0008*/ 	.word	0x00000000
	.align		4
        /*000c*/ 	.word	0xfffffffe
	.align		4
        /*0010*/ 	.word	0x00000000
	.align		4
        /*0014*/ 	.word	0xfffffffd
	.align		4
        /*0018*/ 	.word	0x00000000
	.align		4
        /*001c*/ 	.word	0xfffffffc


//--------------------- .text.gluon_mma           --------------------------
	.section	.text.gluon_mma,"ax",@progbits
	.align	128
        .global         gluon_mma
        .type           gluon_mma,@function
        .size           gluon_mma,(.L_x_15 - gluon_mma)
        .other          gluon_mma,@"STO_CUDA_ENTRY STV_DEFAULT"
gluon_mma:
.text.gluon_mma:
[----:B------:R-:W0:Y:S01]  /*0000*/  LDC R1, c[0x0][0x37c] ;  /* 0x0000df00ff017b82 */ /* 0x000e220000000800 */
[----:B------:R-:W1:Y:S02]  /*0010*/  S2R R0, SR_TID.X ;  /* 0x0000000000007919 */ /* 0x000e640000002100 */
[----:B-1----:R-:W-:-:S13]  /*0020*/  ISETP.GE.U32.AND P1, PT, R0, 0x20, PT ;  /* 0x000000200000780c */ /* 0x002fda0003f26070 */
[----:B------:R-:W-:Y:S05]  /*0030*/  @P1 BRA `(.L_x_0) ;  /* 0x0000000000b81947 */ /* 0x000fea0003800000 */
[----:B------:R-:W1:Y:S01]  /*0040*/  S2UR UR6, SR_CgaCtaId ;  /* 0x00000000000679c3 */ /* 0x000e620000008800 */
[----:B------:R-:W-:Y:S01]  /*0050*/  NOP ;  /* 0x0000000000007918 */ /* 0x000fe20000000000 */
[----:B------:R-:W-:Y:S02]  /*0060*/  UMOV UR4, 0x40 ;  /* 0x0000004000047882 */ /* 0x000fe40000000000 */
[----:B-1----:R-:W-:-:S09]  /*0070*/  ULEA UR4, UR6, UR4, 0x18 ;  /* 0x0000000406047291 */ /* 0x002fd2000f8ec0ff */
[----:B------:R-:W1:Y:S01]  /*0080*/  LDS.U8 R2, [UR4] ;  /* 0x00000004ff027984 */ /* 0x000e620008000000 */
[----:B------:R-:W-:Y:S02]  /*0090*/  UMOV UR4, 0x400 ;  /* 0x0000040000047882 */ /* 0x000fe40000000000 */
[----:B------:R-:W-:Y:S01]  /*00a0*/  ULEA UR4, UR6, UR4, 0x18 ;  /* 0x0000000406047291 */ /* 0x000fe2000f8ec0ff */
[----:B-1----:R-:W-:-:S13]  /*00b0*/  ISETP.NE.AND P0, PT, R2, RZ, PT ;  /* 0x000000ff0200720c */ /* 0x002fda0003f05270 */
[----:B------:R-:W-:Y:S05]  /*00c0*/  @P0 BRA `(.L_x_1) ;  /* 0x00000000007c0947 */ /* 0x000fea0003800000 */
[----:B------:R-:W-:-:S13]  /*00d0*/  ELECT P0, URZ, PT ;  /* 0x0000000000ff782f */ /* 0x000fda0003800000 */
[----:B------:R-:W-:Y:S05]  /*00e0*/  @!P0 BRA `(.L_x_2) ;  /* 0x0000000000848947 */ /* 0x000fea0003800000 */
[----:B------:R-:W-:Y:S01]  /*00f0*/  UMOV UR5, 0x2 ;  /* 0x0000000200057882 */ /* 0x000fe20000000000 */
[----:B------:R-:W-:Y:S02]  /*0100*/  IMAD.MOV.U32 R5, RZ, RZ, 0x1 ;  /* 0x00000001ff057424 */ /* 0x000fe400078e00ff */
[----:B------:R-:W-:Y:S02]  /*0110*/  IMAD.MOV.U32 R3, RZ, RZ, 0x3 ;  /* 0x00000003ff037424 */ /* 0x000fe400078e00ff */
[----:B------:R-:W-:Y:S04]  /*0120*/  DEPBAR.LE SB1, 0x36 ;  /* 0x00009d800000791a */ /* 0x000fe80000000000 */
[----:B------:R-:W1:Y:S02]  /*0130*/  UTCATOMSWS.FIND_AND_SET.ALIGN UP0, UR5, UR5 ;  /* 0x00000005000575e3 */ /* 0x000e640008000800 */
[----:B-1----:R-:W-:-:S04]  /*0140*/  PLOP3.LUT P0, PT, PT, PT, UP0, 0x80, 0x8 ;  /* 0x000000000008781c */ /* 0x002fc80003f0f008 */
[----:B------:R-:W-:-:S04]  /*0150*/  SEL R2, RZ, 0xffffffff, !P0 ;  /* 0xffffffffff027807 */ /* 0x000fc80004000000 */
[----:B------:R-:W-:Y:S01]  /*0160*/  ISETP.NE.AND P0, PT, R2, RZ, PT ;  /* 0x000000ff0200720c */ /* 0x000fe20003f05270 */
[----:B------:R-:W-:-:S12]  /*0170*/  IMAD.U32 R2, RZ, RZ, UR5 ;  /* 0x00000005ff027e24 */ /* 0x000fd8000f8e00ff */
[----:B------:R-:W-:Y:S05]  /*0180*/  @P0 BRA `(.L_x_3) ;  /* 0x0000000000240947 */ /* 0x000fea0003800000 */
.L_x_4:
[----:B------:R-:W-:Y:S05]  /*0190*/  NANOSLEEP 0x64 ;  /* 0x000000640000795d */ /* 0x000fea0003800000 */
[----:B------:R-:W-:-:S05]  /*01a0*/  UMOV UR5, 0x2 ;  /* 0x0000000200057882 */ /* 0x000fca0000000000 */
[----:B------:R-:W-:Y:S04]  /*01b0*/  DEPBAR.LE SB1, 0x36 ;  /* 0x00009d800000791a */ /* 0x000fe80000000000 */
[----:B------:R-:W1:Y:S02]  /*01c0*/  UTCATOMSWS.FIND_AND_SET.ALIGN UP0, UR5, UR5 ;  /* 0x00000005000575e3 */ /* 0x000e640008000800 */
[----:B-1----:R-:W-:-:S04]  /*01d0*/  PLOP3.LUT P0, PT, PT, PT, UP0, 0x80, 0x8 ;  /* 0x000000000008781c */ /* 0x002fc80003f0f008 */
[----:B------:R-:W-:-:S04]  /*01e0*/  SEL R2, RZ, 0xffffffff, !P0 ;  /* 0xffffffffff027807 */ /* 0x000fc80004000000 */
[----:B------:R-:W-:Y:S01]  /*01f0*/  ISETP.NE.AND P0, PT, R2, RZ, PT ;  /* 0x000000ff0200720c */ /* 0x000fe20003f05270 */
[----:B------:R-:W-:-:S12]  /*0200*/  IMAD.U32 R2, RZ, RZ, UR5 ;  /* 0x00000005ff027e24 */ /* 0x000fd8000f8e00ff */
[----:B------:R-:W-:Y:S05]  /*0210*/  @!P0 BRA `(.L_x_4) ;  /* 0xfffffffc00dc8947 */ /* 0x000fea000383ffff */
.L_x_3:
[C---:B------:R-:W-:Y:S01]  /*0220*/  VIADD R4, R2.reuse, 0x10 ;  /* 0x0000001002047836 */ /* 0x040fe20000000000 */
[----:B------:R-:W-:Y:S01]  /*0230*/  UMOV UR5, 0x50 ;  /* 0x0000005000057882 */ /* 0x000fe20000000000 */
[----:B------:R-:W-:Y:S01]  /*0240*/  SHF.L.U32 R3, R3, R2, RZ ;  /* 0x0000000203037219 */ /* 0x000fe200000006ff */
[----:B------:R-:W-:Y:S01]  /*0250*/  ULEA UR5, UR6, UR5, 0x18 ;  /* 0x0000000506057291 */ /* 0x000fe2000f8ec0ff */
[----:B------:R-:W-:Y:S01]  /*0260*/  IMAD.SHL.U32 R2, R2, 0x20, RZ ;  /* 0x0000002002027824 */ /* 0x000fe200078e00ff */
[----:B------:R-:W-:-:S04]  /*0270*/  SHF.L.U32 R4, R5, R4, RZ ;  /* 0x0000000405047219 */ /* 0x000fc800000006ff */
[----:B------:R-:W-:-:S05]  /*0280*/  LOP3.LUT R3, R4, R3, RZ, 0xfc, !PT ;  /* 0x0000000304037212 */ /* 0x000fca00078efcff */
[----:B------:R1:W-:Y:S04]  /*0290*/  ATOMS.OR RZ, [UR5], R3 ;  /* 0x00000003ffff798c */ /* 0x0003e8000b000005 */
[----:B------:R1:W-:Y:S01]  /*02a0*/  STS [UR4], R2 ;  /* 0x00000002ff007988 */ /* 0x0003e20008000804 */
[----:B------:R-:W-:Y:S05]  /*02b0*/  BRA `(.L_x_2) ;  /* 0x0000000000107947 */ /* 0x000fea0003800000 */
.L_x_1:
[----:B------:R-:W-:-:S05]  /*02c0*/  IMAD.MOV.U32 R2, RZ, RZ, -0x1 ;  /* 0xffffffffff027424 */ /* 0x000fca00078e00ff */
[----:B------:R1:W-:Y:S02]  /*02d0*/  STS [UR4], R2 ;  /* 0x00000002ff007988 */ /* 0x0003e40008000804 */
[----:B-1----:R-:W-:-:S07]  /*02e0*/  MOV R2, 0x300 ;  /* 0x0000030000027802 */ /* 0x002fce0000000f00 */
[----:B0-----:R-:W-:Y:S05]  /*02f0*/  CALL.REL.NOINC `($__internal_1_$__cuda_sm10x_tcgen05_guardrail_trap_phase_invalid_during_alloc) ;  /* 0x0000002800787944 */ /* 0x001fea0003c00000 */
.L_x_2:
[----:B------:R-:W-:Y:S05]  /*0300*/  WARPSYNC.ALL ;  /* 0x0000000000007948 */ /* 0x000fea0003800000 */
[----:B------:R-:W-:Y:S01]  /*0310*/  NOP ;  /* 0x0000000000007918 */ /* 0x000fe20000000000 */
.L_x_0:
[----:B------:R-:W2:Y:S08]  /*0320*/  S2UR UR11, SR_CgaCtaId ;  /* 0x00000000000b79c3 */ /* 0x000eb00000008800 */
[----:B------:R-:W-:Y:S01]  /*0330*/  BAR.SYNC.DEFER_BLOCKING 0x0 ;  /* 0x0000000000007b1d */ /* 0x000fe20000010000 */
[----:B-1----:R-:W-:Y:S02]  /*0340*/  LOP3.LUT R2, R0, 0x60, RZ, 0xc0, !PT ;  /* 0x0000006000027812 */ /* 0x002fe400078ec0ff */
[----:B------:R-:W-:-:S02]  /*0350*/  SHF.R.U32.HI R13, RZ, 0x5, R0 ;  /* 0x00000005ff0d7819 */ /* 0x000fc40000011600 */
[----:B------:R-:W-:Y:S01]  /*0360*/  LOP3.LUT R15, R0, 0x1f, RZ, 0xc0, !PT ;  /* 0x0000001f000f7812 */ /* 0x000fe200078ec0ff */
[----:B------:R-:W-:Y:S01]  /*0370*/  UMOV UR4, 0x400 ;  /* 0x0000040000047882 */ /* 0x000fe20000000000 */
[----:B------:R-:W1:Y:S01]  /*0380*/  LDCU.64 UR6, c[0x0][0x380] ;  /* 0x00007000ff0677ac */ /* 0x000e620008000a00 */
[----:B------:R-:W-:Y:S01]  /*0390*/  IMAD.SHL.U32 R10, R2, 0x4, RZ ;  /* 0x00000004020a7824 */ /* 0x000fe200078e00ff */
[----:B------:R-:W-:Y:S01]  /*03a0*/  SGXT.U32 R13, R13, 0x2 ;  /* 0x000000020d0d781a */ /* 0x000fe20000000000 */
[----:B------:R-:W3:Y:S01]  /*03b0*/  LDCU.64 UR20, c[0x0][0x358] ;  /* 0x00006b00ff1477ac */ /* 0x000ee20008000a00 */
[----:B--2---:R-:W-:Y:S02]  /*03c0*/  ULEA UR12, UR11, UR4, 0x18 ;  /* 0x000000040b0c7291 */ /* 0x004fe4000f8ec0ff */
[----:B-1----:R-:W-:Y:S02]  /*03d0*/  IADD3 R4, P0, P2, R15, UR6, R10 ;  /* 0x000000060f047c10 */ /* 0x002fe4000fa1e00a */
[----:B------:R-:W-:-:S02]  /*03e0*/  LOP3.LUT R19, R13, 0x4, RZ, 0xfc, !PT ;  /* 0x000000040d137812 */ /* 0x000fc400078efcff */
[----:B------:R-:W-:-:S03]  /*03f0*/  IADD3.X R5, PT, PT, RZ, UR7, RZ, P0, P2 ;  /* 0x00000007ff057c10 */ /* 0x000fc600087e44ff */
[----:B------:R-:W1:Y:S01]  /*0400*/  LDS R18, [UR12] ;  /* 0x0000000cff127984 */ /* 0x000e620008000800 */
[----:B------:R-:W-:Y:S01]  /*0410*/  BAR.SYNC.DEFER_BLOCKING 0x0 ;  /* 0x0000000000007b1d */ /* 0x000fe20000010000 */
[----:B------:R-:W-:Y:S02]  /*0420*/  LEA R34, P3, R19, UR6, 0x7 ;  /* 0x0000000613227c11 */ /* 0x000fe4000f8638ff */
[----:B------:R-:W-:Y:S02]  /*0430*/  LOP3.LUT R22, R13, 0x8, RZ, 0xfc, !PT ;  /* 0x000000080d167812 */ /* 0x000fe400078efcff */
[----:B------:R-:W-:Y:S02]  /*0440*/  IADD3 R34, P2, PT, R15, R34, RZ ;  /* 0x000000220f227210 */ /* 0x000fe40007f5e0ff */
[----:B------:R-:W-:Y:S02]  /*0450*/  LEA R38, P0, R22, UR6, 0x7 ;  /* 0x0000000616267c11 */ /* 0x000fe4000f8038ff */
[----:B------:R-:W-:-:S02]  /*0460*/  LOP3.LUT R12, R13, 0xc, RZ, 0xfc, !PT ;  /* 0x0000000c0d0c7812 */ /* 0x000fc400078efcff */
[C---:B------:R-:W-:Y:S02]  /*0470*/  LOP3.LUT R14, R13.reuse, 0x10, RZ, 0xfc, !PT ;  /* 0x000000100d0e7812 */ /* 0x040fe400078efcff */
[C---:B------:R-:W-:Y:S02]  /*0480*/  LOP3.LUT R6, R13.reuse, 0x14, RZ, 0xfc, !PT ;  /* 0x000000140d067812 */ /* 0x040fe400078efcff */
[C---:B------:R-:W-:Y:S02]  /*0490*/  LOP3.LUT R17, R13.reuse, 0x18, RZ, 0xfc, !PT ;  /* 0x000000180d117812 */ /* 0x040fe400078efcff */
[----:B------:R-:W-:Y:S01]  /*04a0*/  LOP3.LUT R7, R13, 0x1c, RZ, 0xfc, !PT ;  /* 0x0000001c0d077812 */ /* 0x000fe200078efcff */
[----:B---3--:R-:W5:Y:S04]  /*04b0*/  LDG.E.U8 R23, desc[UR20][R4.64] ;  /* 0x0000001404177981 */ /* 0x008f68000c1e1100 */
[----:B------:R-:W5:Y:S04]  /*04c0*/  LDG.E.U8 R9, desc[UR20][R4.64+0x40] ;  /* 0x0000401404097981 */ /* 0x000f68000c1e1100 */
[----:B------:R-:W5:Y:S04]  /*04d0*/  LDG.E.U8 R16, desc[UR20][R4.64+0x20] ;  /* 0x0000201404107981 */ /* 0x000f68000c1e1100 */
[----:B------:R2:W5:Y:S01]  /*04e0*/  LDG.E.U8 R21, desc[UR20][R4.64+0x60] ;  /* 0x0000601404157981 */ /* 0x000562000c1e1100 */
[----:B------:R-:W-:-:S02]  /*04f0*/  IADD3 R38, P4, PT, R15, R38, RZ ;  /* 0x000000260f267210 */ /* 0x000fc40007f9e0ff */
[----:B------:R-:W-:Y:S02]  /*0500*/  LEA.HI.X R3, R22, UR7, RZ, 0x7, P0 ;  /* 0x0000000716037c11 */ /* 0x000fe400080f3cff */
[----:B------:R-:W-:Y:S02]  /*0510*/  LEA R40, P6, R12, UR6, 0x7 ;  /* 0x000000060c287c11 */ /* 0x000fe4000f8c38ff */
[----:B------:R-:W-:Y:S01]  /*0520*/  LEA R42, P5, R14, UR6, 0x7 ;  /* 0x000000060e2a7c11 */ /* 0x000fe2000f8a38ff */
[----:B------:R-:W-:Y:S01]  /*0530*/  IMAD.X R39, RZ, RZ, R3, P4 ;  /* 0x000000ffff277224 */ /* 0x000fe200020e0603 */
[----:B------:R-:W-:Y:S02]  /*0540*/  LEA R48, P0, R7, UR6, 0x7 ;  /* 0x0000000607307c11 */ /* 0x000fe4000f8038ff */
[----:B--2---:R-:W-:Y:S02]  /*0550*/  LEA.HI.X R4, R19, UR7, RZ, 0x7, P3 ;  /* 0x0000000713047c11 */ /* 0x004fe400098f3cff */
[----:B------:R-:W-:Y:S01]  /*0560*/  LEA R44, P3, R6, UR6, 0x7 ;  /* 0x00000006062c7c11 */ /* 0x000fe2000f8638ff */
[----:B------:R2:W5:Y:S01]  /*0570*/  LDG.E.U8 R57, desc[UR20][R38.64] ;  /* 0x0000001426397981 */ /* 0x000562000c1e1100 */
[----:B------:R-:W-:Y:S01]  /*0580*/  LEA.HI.X R11, R12, UR7, RZ, 0x7, P6 ;  /* 0x000000070c0b7c11 */ /* 0x000fe2000b0f3cff */
[----:B------:R-:W-:Y:S01]  /*0590*/  IMAD.X R35, RZ, RZ, R4, P2 ;  /* 0x000000ffff237224 */ /* 0x000fe200010e0604 */
[----:B------:R-:W-:-:S02]  /*05a0*/  LEA R46, P2, R17, UR6, 0x7 ;  /* 0x00000006112e7c11 */ /* 0x000fc4000f8438ff */
[----:B------:R-:W-:Y:S02]  /*05b0*/  LEA.HI.X R8, R14, UR7, RZ, 0x7, P5 ;  /* 0x000000070e087c11 */ /* 0x000fe4000a8f3cff */
[----:B------:R-:W-:Y:S01]  /*05c0*/  LEA.HI.X R5, R6, UR7, RZ, 0x7, P3 ;  /* 0x0000000706057c11 */ /* 0x000fe200098f3cff */
[----:B------:R2:W5:Y:S01]  /*05d0*/  LDG.E.U8 R27, desc[UR20][R34.64] ;  /* 0x00000014221b7981 */ /* 0x000562000c1e1100 */
[----:B------:R-:W-:Y:S02]  /*05e0*/  LEA.HI.X R4, R17, UR7, RZ, 0x7, P2 ;  /* 0x0000000711047c11 */ /* 0x000fe400090f3cff */
[C---:B------:R-:W-:Y:S01]  /*05f0*/  IADD3 R40, P4, PT, R15.reuse, R40, RZ ;  /* 0x000000280f287210 */ /* 0x040fe20007f9e0ff */
[----:B------:R2:W5:Y:S01]  /*0600*/  LDG.E.U8 R31, desc[UR20][R34.64+0x40] ;  /* 0x00004014221f7981 */ /* 0x000562000c1e1100 */
[C---:B------:R-:W-:Y:S02]  /*0610*/  IADD3 R42, P6, PT, R15.reuse, R42, RZ ;  /* 0x0000002a0f2a7210 */ /* 0x040fe40007fde0ff */
[C---:B------:R-:W-:Y:S01]  /*0620*/  IADD3 R44, P5, PT, R15.reuse, R44, RZ ;  /* 0x0000002c0f2c7210 */ /* 0x040fe20007fbe0ff */
[----:B------:R-:W-:Y:S01]  /*0630*/  IMAD.X R41, RZ, RZ, R11, P4 ;  /* 0x000000ffff297224 */ /* 0x000fe200020e060b */
[C---:B------:R-:W-:Y:S01]  /*0640*/  IADD3 R46, P3, PT, R15.reuse, R46, RZ ;  /* 0x0000002e0f2e7210 */ /* 0x040fe20007f7e0ff */
[----:B------:R-:W-:Y:S01]  /*0650*/  IMAD.X R43, RZ, RZ, R8, P6 ;  /* 0x000000ffff2b7224 */ /* 0x000fe200030e0608 */
[----:B------:R-:W-:Y:S01]  /*0660*/  IADD3 R48, P2, PT, R15, R48, RZ ;  /* 0x000000300f307210 */ /* 0x000fe20007f5e0ff */
[----:B------:R-:W-:Y:S01]  /*0670*/  IMAD.X R45, RZ, RZ, R5, P5 ;  /* 0x000000ffff2d7224 */ /* 0x000fe200028e0605 */
[----:B------:R-:W-:Y:S01]  /*0680*/  LEA.HI.X R3, R7, UR7, RZ, 0x7, P0 ;  /* 0x0000000707037c11 */ /* 0x000fe200080f3cff */
[----:B------:R-:W-:Y:S01]  /*0690*/  IMAD.X R47, RZ, RZ, R4, P3 ;  /* 0x000000ffff2f7224 */ /* 0x000fe200018e0604 */
[----:B------:R-:W-:Y:S01]  /*06a0*/  LOP3.LUT R20, R10, 0x1f, R0, 0xf8, !PT ;  /* 0x0000001f0a147812 */ /* 0x000fe200078ef800 */
[----:B------:R2:W5:Y:S02]  /*06b0*/  LDG.E.U8 R8, desc[UR20][R38.64+0x40] ;  /* 0x0000401426087981 */ /* 0x000564000c1e1100 */
[----:B------:R-:W-:Y:S01]  /*06c0*/  IMAD.X R49, RZ, RZ, R3, P2 ;  /* 0x000000ffff317224 */ /* 0x000fe200010e0603 */
[----:B------:R-:W-:Y:S01]  /*06d0*/  SHF.R.U32.HI R3, RZ, 0x1, R2 ;  /* 0x00000001ff037819 */ /* 0x000fe20000011602 */
[----:B------:R2:W5:Y:S01]  /*06e0*/  LDG.E.U8 R59, desc[UR20][R40.64] ;  /* 0x00000014283b7981 */ /* 0x000562000c1e1100 */
[----:B-1----:R-:W-:-:S03]  /*06f0*/  R2UR UR13, R18 ;  /* 0x00000000120d72ca */ /* 0x002fc600000e0000 */
[----:B------:R2:W5:Y:S01]  /*0700*/  LDG.E.U8 R36, desc[UR20][R40.64+0x40] ;  /* 0x0000401428247981 */ /* 0x000562000c1e1100 */
[----:B------:R-:W-:-:S03]  /*0710*/  LOP3.LUT R20, R20, R3, RZ, 0x3c, !PT ;  /* 0x0000000314147212 */ /* 0x000fc600078e3cff */
[----:B------:R2:W5:Y:S04]  /*0720*/  LDG.E.U8 R60, desc[UR20][R42.64] ;  /* 0x000000142a3c7981 */ /* 0x000568000c1e1100 */
[----:B------:R2:W5:Y:S04]  /*0730*/  LDG.E.U8 R32, desc[UR20][R42.64+0x40] ;  /* 0x000040142a207981 */ /* 0x000568000c1e1100 */
[----:B------:R2:W5:Y:S04]  /*0740*/  LDG.E.U8 R25, desc[UR20][R44.64] ;  /* 0x000000142c197981 */ /* 0x000568000c1e1100 */
[----:B------:R2:W5:Y:S04]  /*0750*/  LDG.E.U8 R33, desc[UR20][R44.64+0x40] ;  /* 0x000040142c217981 */ /* 0x000568000c1e1100 */
[----:B------:R2:W5:Y:S04]  /*0760*/  LDG.E.U8 R28, desc[UR20][R46.64] ;  /* 0x000000142e1c7981 */ /* 0x000568000c1e1100 */
[----:B------:R2:W5:Y:S04]  /*0770*/  LDG.E.U8 R5, desc[UR20][R46.64+0x40] ;  /* 0x000040142e057981 */ /* 0x000568000c1e1100 */
[----:B------:R2:W5:Y:S04]  /*0780*/  LDG.E.U8 R4, desc[UR20][R48.64] ;  /* 0x0000001430047981 */ /* 0x000568000c1e1100 */
[----:B------:R2:W5:Y:S01]  /*0790*/  LDG.E.U8 R29, desc[UR20][R48.64+0x40] ;  /* 0x00004014301d7981 */ /* 0x000562000c1e1100 */
[----:B------:R-:W-:Y:S05]  /*07a0*/  @P1 BRA `(.L_x_5) ;  /* 0x0000000000181947 */ /* 0x000fea0003800000 */
[----:B------:R-:W-:Y:S01]  /*07b0*/  ELECT P0, URZ, PT ;  /* 0x0000000000ff782f */ /* 0x000fe20003800000 */
[----:B------:R-:W-:Y:S01]  /*07c0*/  IMAD.MOV.U32 R10, RZ, RZ, 0x1 ;  /* 0x00000001ff0a7424 */ /* 0x000fe200078e00ff */
[----:B------:R-:W-:Y:S01]  /*07d0*/  UMOV UR4, 0x40 ;  /* 0x0000004000047882 */ /* 0x000fe20000000000 */
[----:B------:R-:W-:Y:S01]  /*07e0*/  UVIRTCOUNT.DEALLOC.SMPOOL 0x80 ;  /* 0x000000800000784c */ /* 0x000fe20000000000 */
[----:B------:R-:W-:-:S09]  /*07f0*/  ULEA UR4, UR11, UR4, 0x18 ;  /* 0x000000040b047291 */ /* 0x000fd2000f8ec0ff */
[----:B------:R1:W-:Y:S03]  /*0800*/  @P0 STS.U8 [UR4], R10 ;  /* 0x0000000aff000988 */ /* 0x0003e60008000004 */
.L_x_5:
[C---:B------:R-:W-:Y:S01]  /*0810*/  LOP3.LUT R11, R13.reuse, 0x24, RZ, 0xfc, !PT ;  /* 0x000000240d0b7812 */ /* 0x040fe200078efcff */
[----:B-----5:R3:W-:Y:S01]  /*0820*/  STS.U8 [R20+UR12], R23 ;  /* 0x0000001714007988 */ /* 0x0207e2000800000c */
[----:B------:R-:W-:Y:S02]  /*0830*/  LOP3.LUT R18, R13, 0x20, RZ, 0xfc, !PT ;  /* 0x000000200d127812 */ /* 0x000fe400078efcff */
[----:B------:R-:W-:Y:S01]  /*0840*/  LEA R52, P2, R11, UR6, 0x7 ;  /* 0x000000060b347c11 */ /* 0x000fe2000f8438ff */
[----:B------:R4:W-:Y:S01]  /*0850*/  STS.U8 [R20+UR12+0x40], R9 ;  /* 0x0000400914007988 */ /* 0x0009e2000800000c */
[----:B------:R-:W-:Y:S02]  /*0860*/  LEA R50, P0, R18, UR6, 0x7 ;  /* 0x0000000612327c11 */ /* 0x000fe4000f8038ff */
[----:B-1----:R-:W-:Y:S01]  /*0870*/  LOP3.LUT R10, R13, 0x28, RZ, 0xfc, !PT ;  /* 0x000000280d0a7812 */ /* 0x002fe200078efcff */
[----:B------:R-:W-:Y:S01]  /*0880*/  STS.U8 [R20+UR12+0x400], R57 ;  /* 0x0004003914007988 */ /* 0x000fe2000800000c */
[----:B------:R-:W-:-:S02]  /*0890*/  IADD3 R52, P4, PT, R15, R52, RZ ;  /* 0x000000340f347210 */ /* 0x000fc40007f9e0ff */
[----:B---3--:R-:W-:Y:S01]  /*08a0*/  LEA.HI.X R23, R11, UR7, RZ, 0x7, P2 ;  /* 0x000000070b177c11 */ /* 0x008fe200090f3cff */
[----:B------:R-:W-:Y:S01]  /*08b0*/  STS.U8 [R20+UR12+0x200], R31 ;  /* 0x0002001f14007988 */ /* 0x000fe2000800000c */
[----:B------:R-:W-:Y:S02]  /*08c0*/  LEA.HI.X R24, R18, UR7, RZ, 0x7, P0 ;  /* 0x0000000712187c11 */ /* 0x000fe400080f3cff */
[C---:B------:R-:W-:Y:S01]  /*08d0*/  LEA R54, P0, R10.reuse, UR6, 0x7 ;  /* 0x000000060a367c11 */ /* 0x040fe2000f8038ff */
[----:B------:R-:W-:Y:S01]  /*08e0*/  IMAD.X R53, RZ, RZ, R23, P4 ;  /* 0x000000ffff357224 */ /* 0x000fe200020e0617 */
[C---:B------:R-:W-:Y:S01]  /*08f0*/  IADD3 R50, P3, PT, R15.reuse, R50, RZ ;  /* 0x000000320f327210 */ /* 0x040fe20007f7e0ff */
[----:B------:R-:W-:Y:S01]  /*0900*/  STS.U8 [R20+UR12+0x240], R27 ;  /* 0x0002401b14007988 */ /* 0x000fe2000800000c */
[----:B------:R-:W-:Y:S02]  /*0910*/  IADD3 R54, P2, PT, R15, R54, RZ ;  /* 0x000000360f367210 */ /* 0x000fe40007f5e0ff */
[----:B------:R-:W-:Y:S01]  /*0920*/  LEA.HI.X R23, R10, UR7, RZ, 0x7, P0 ;  /* 0x000000070a177c11 */ /* 0x000fe200080f3cff */
[----:B------:R-:W-:Y:S01]  /*0930*/  IMAD.X R51, RZ, RZ, R24, P3 ;  /* 0x000000ffff337224 */ /* 0x000fe200018e0618 */
[----:B----4-:R-:W-:Y:S01]  /*0940*/  LOP3.LUT R9, R13, 0x2c, RZ, 0xfc, !PT ;  /* 0x0000002c0d097812 */ /* 0x010fe200078efcff */
[----:B------:R1:W-:Y:S02]  /*0950*/  STS.U8 [R20+UR12+0x440], R8 ;  /* 0x0004400814007988 */ /* 0x0003e4000800000c */
[----:B------:R-:W-:-:S02]  /*0960*/  IMAD.X R55, RZ, RZ, R23, P2 ;  /* 0x000000ffff377224 */ /* 0x000fc400010e0617 */
[----:B------:R-:W3:Y:S04]  /*0970*/  LDG.E.U8 R23, desc[UR20][R52.64+0x40] ;  /* 0x0000401434177981 */ /* 0x000ee8000c1e1100 */
[----:B------:R-:W4:Y:S04]  /*0980*/  LDG.E.U8 R37, desc[UR20][R50.64] ;  /* 0x0000001432257981 */ /* 0x000f28000c1e1100 */
[----:B--2---:R-:W2:Y:S01]  /*0990*/  LDG.E.U8 R61, desc[UR20][R50.64+0x40] ;  /* 0x00004014323d7981 */ /* 0x004ea2000c1e1100 */
[----:B------:R-:W-:Y:S02]  /*09a0*/  LEA R56, P0, R9, UR6, 0x7 ;  /* 0x0000000609387c11 */ /* 0x000fe4000f8038ff */
[----:B-1----:R-:W-:Y:S01]  /*09b0*/  LOP3.LUT R8, R13, 0x30, RZ, 0xfc, !PT ;  /* 0x000000300d087812 */ /* 0x002fe200078efcff */
[----:B------:R-:W2:Y:S01]  /*09c0*/  LDG.E.U8 R30, desc[UR20][R52.64] ;  /* 0x00000014341e7981 */ /* 0x000ea2000c1e1100 */
[----:B------:R-:W-:-:S02]  /*09d0*/  IADD3 R56, P2, PT, R15, R56, RZ ;  /* 0x000000380f387210 */ /* 0x000fc40007f5e0ff */
[----:B------:R-:W-:Y:S01]  /*09e0*/  LEA.HI.X R24, R9, UR7, RZ, 0x7, P0 ;  /* 0x0000000709187c11 */ /* 0x000fe200080f3cff */
[----:B------:R1:W-:Y:S01]  /*09f0*/  STS.U8 [R20+UR12+0x600], R36 ;  /* 0x0006002414007988 */ /* 0x0003e2000800000c */
[----:B------:R-:W-:-:S03]  /*0a00*/  LEA R58, P0, R8, UR6, 0x7 ;  /* 0x00000006083a7c11 */ /* 0x000fc6000f8038ff */
[----:B------:R-:W-:Y:S01]  /*0a10*/  IMAD.X R57, RZ, RZ, R24, P2 ;  /* 0x000000ffff397224 */ /* 0x000fe200010e0618 */
[----:B------:R-:W2:Y:S01]  /*0a20*/  LDG.E.U8 R31, desc[UR20][R54.64] ;  /* 0x00000014361f7981 */ /* 0x000ea2000c1e1100 */
[----:B------:R-:W-:-:S03]  /*0a30*/  IADD3 R58, P2, PT, R15, R58, RZ ;  /* 0x0000003a0f3a7210 */ /* 0x000fc60007f5e0ff */
[----:B------:R0:W-:Y:S01]  /*0a40*/  STS.U8 [R20+UR12+0x640], R59 ;  /* 0x0006403b14007988 */ /* 0x0001e2000800000c */
[----:B-1----:R-:W-:-:S03]  /*0a50*/  LEA.HI.X R36, R8, UR7, RZ, 0x7, P0 ;  /* 0x0000000708247c11 */ /* 0x002fc600080f3cff */
[----:B------:R1:W-:Y:S04]  /*0a60*/  STS.U8 [R20+UR12+0xa40], R25 ;  /* 0x000a401914007988 */ /* 0x0003e8000800000c */
[----:B------:R-:W2:Y:S01]  /*0a70*/  LDG.E.U8 R27, desc[UR20][R54.64+0x40] ;  /* 0x00004014361b7981 */ /* 0x000ea2000c1e1100 */
[----:B0-----:R-:W-:-:S03]  /*0a80*/  IMAD.X R59, RZ, RZ, R36, P2 ;  /* 0x000000ffff3b7224 */ /* 0x001fc600010e0624 */
[----:B------:R-:W2:Y:S04]  /*0a90*/  LDG.E.U8 R24, desc[UR20][R56.64+0x40] ;  /* 0x0000401438187981 */ /* 0x000ea8000c1e1100 */
[----:B-1----:R-:W2:Y:S04]  /*0aa0*/  LDG.E.U8 R25, desc[UR20][R58.64+0x40] ;  /* 0x000040143a197981 */ /* 0x002ea8000c1e1100 */
[----:B------:R0:W-:Y:S04]  /*0ab0*/  STS.U8 [R20+UR12+0xc40], R5 ;  /* 0x000c400514007988 */ /* 0x0001e8000800000c */
[----:B------:R1:W-:Y:S04]  /*0ac0*/  STS.U8 [R20+UR12+0x840], R32 ;  /* 0x0008402014007988 */ /* 0x0003e8000800000c */
[----:B------:R1:W-:Y:S01]  /*0ad0*/  STS.U8 [R20+UR12+0xe40], R4 ;  /* 0x000e400414007988 */ /* 0x0003e2000800000c */
[----:B0-----:R-:W-:-:S03]  /*0ae0*/  LOP3.LUT R5, R13, 0x34, RZ, 0xfc, !PT ;  /* 0x000000340d057812 */ /* 0x001fc600078efcff */
[----:B------:R0:W-:Y:S01]  /*0af0*/  STS.U8 [R20+UR12+0xa00], R33 ;  /* 0x000a002114007988 */ /* 0x0001e2000800000c */
[----:B-1----:R-:W-:-:S03]  /*0b00*/  LEA R32, P0, R5, UR6, 0x7 ;  /* 0x0000000605207c11 */ /* 0x002fc6000f8038ff */
[----:B------:R1:W-:Y:S01]  /*0b10*/  STS.U8 [R20+UR12+0xc00], R28 ;  /* 0x000c001c14007988 */ /* 0x0003e2000800000c */
[----:B------:R-:W-:Y:S02]  /*0b20*/  LOP3.LUT R4, R13, 0x38, RZ, 0xfc, !PT ;  /* 0x000000380d047812 */ /* 0x000fe400078efcff */
[----:B------:R-:W-:Y:S01]  /*0b30*/  IADD3 R32, P2, PT, R15, R32, RZ ;  /* 0x000000200f207210 */ /* 0x000fe20007f5e0ff */
[----:B------:R-:W-:Y:S01]  /*0b40*/  STS.U8 [R20+UR12+0xe00], R29 ;  /* 0x000e001d14007988 */ /* 0x000fe2000800000c */
[----:B0-----:R-:W-:-:S03]  /*0b50*/  LEA.HI.X R33, R5, UR7, RZ, 0x7, P0 ;  /* 0x0000000705217c11 */ /* 0x001fc600080f3cff */
[----:B------:R-:W2:Y:S01]  /*0b60*/  LDG.E.U8 R26, desc[UR20][R56.64] ;  /* 0x00000014381a7981 */ /* 0x000ea2000c1e1100 */
[----:B-1----:R-:W-:Y:S01]  /*0b70*/  LEA R28, P0, R4, UR6, 0x7 ;  /* 0x00000006041c7c11 */ /* 0x002fe2000f8038ff */
[----:B------:R-:W-:-:S03]  /*0b80*/  IMAD.X R33, RZ, RZ, R33, P2 ;  /* 0x000000ffff217224 */ /* 0x000fc600010e0621 */
[----:B------:R-:W-:Y:S02]  /*0b90*/  IADD3 R28, P2, PT, R15, R28, RZ ;  /* 0x0000001c0f1c7210 */ /* 0x000fe40007f5e0ff */
[----:B------:R-:W2:Y:S04]  /*0ba0*/  LDG.E.U8 R36, desc[UR20][R32.64] ;  /* 0x0000001420247981 */ /* 0x000ea8000c1e1100 */
[----:B------:R0:W-:Y:S01]  /*0bb0*/  STS.U8 [R20+UR12+0x800], R60 ;  /* 0x0008003c14007988 */ /* 0x0001e2000800000c */
[----:B------:R-:W-:-:S03]  /*0bc0*/  LOP3.LUT R13, R13, 0x3c, RZ, 0xfc, !PT ;  /* 0x0000003c0d0d7812 */ /* 0x000fc600078efcff */
[----:B0-----:R-:W2:Y:S04]  /*0bd0*/  LDG.E.U8 R60, desc[UR20][R58.64] ;  /* 0x000000143a3c7981 */ /* 0x001ea8000c1e1100 */
[----:B---3--:R0:W-:Y:S02]  /*0be0*/  STS.U8 [R20+UR12+0x1200], R23 ;  /* 0x0012001714007988 */ /* 0x0081e4000800000c */
[----:B0-----:R-:W-:Y:S02]  /*0bf0*/  LEA.HI.X R23, R4, UR7, RZ, 0x7, P0 ;  /* 0x0000000704177c11 */ /* 0x001fe400080f3cff */
[----:B----4-:R0:W-:Y:S03]  /*0c00*/  STS.U8 [R20+UR12+0x1000], R37 ;  /* 0x0010002514007988 */ /* 0x0101e6000800000c */
[----:B------:R-:W-:Y:S01]  /*0c10*/  IMAD.X R29, RZ, RZ, R23, P2 ;  /* 0x000000ffff1d7224 */ /* 0x000fe200010e0617 */
[----:B--2---:R1:W-:Y:S04]  /*0c20*/  STS.U8 [R20+UR12+0x1040], R61 ;  /* 0x0010403d14007988 */ /* 0x0043e8000800000c */
[----:B------:R2:W-:Y:S04]  /*0c30*/  STS.U8 [R20+UR12+0x1240], R30 ;  /* 0x0012401e14007988 */ /* 0x0005e8000800000c */
[----:B0-----:R-:W3:Y:S04]  /*0c40*/  LDG.E.U8 R37, desc[UR20][R28.64] ;  /* 0x000000141c257981 */ /* 0x001ee8000c1e1100 */
[----:B-1----:R-:W4:Y:S01]  /*0c50*/  LDG.E.U8 R61, desc[UR20][R32.64+0x40] ;  /* 0x00004014203d7981 */ /* 0x002f22000c1e1100 */
[----:B--2---:R-:W-:-:S03]  /*0c60*/  LEA R30, P0, R13, UR6, 0x7 ;  /* 0x000000060d1e7c11 */ /* 0x004fc6000f8038ff */
[----:B------:R0:W-:Y:S01]  /*0c70*/  STS.U8 [R20+UR12+0x1400], R31 ;  /* 0x0014001f14007988 */ /* 0x0001e2000800000c */
[----:B------:R-:W-:-:S03]  /*0c80*/  IADD3 R30, P2, PT, R15, R30, RZ ;  /* 0x0000001e0f1e7210 */ /* 0x000fc60007f5e0ff */
[----:B------:R-:W2:Y:S01]  /*0c90*/  LDG.E.U8 R23, desc[UR20][R28.64+0x40] ;  /* 0x000040141c177981 */ /* 0x000ea2000c1e1100 */
[----:B0-----:R-:W-:-:S03]  /*0ca0*/  LEA.HI.X R31, R13, UR7, RZ, 0x7, P0 ;  /* 0x000000070d1f7c11 */ /* 0x001fc600080f3cff */
[----:B------:R0:W-:Y:S02]  /*0cb0*/  STS.U8 [R20+UR12+0x1440], R27 ;  /* 0x0014401b14007988 */ /* 0x0001e4000800000c */
[----:B------:R-:W-:Y:S02]  /*0cc0*/  IMAD.X R31, RZ, RZ, R31, P2 ;  /* 0x000000ffff1f7224 */ /* 0x000fe400010e061f */
[----:B------:R1:W-:Y:S04]  /*0cd0*/  STS.U8 [R20+UR12+0x1840], R25 ;  /* 0x0018401914007988 */ /* 0x0003e8000800000c */
[----:B0-----:R-:W2:Y:S04]  /*0ce0*/  LDG.E.U8 R27, desc[UR20][R30.64+0x40] ;  /* 0x000040141e1b7981 */ /* 0x001ea8000c1e1100 */
[----:B-1----:R-:W2:Y:S04]  /*0cf0*/  LDG.E.U8 R25, desc[UR20][R30.64] ;  /* 0x000000141e197981 */ /* 0x002ea8000c1e1100 */
[----:B------:R0:W-:Y:S04]  /*0d00*/  STS.U8 [R20+UR12+0x1600], R24 ;  /* 0x0016001814007988 */ /* 0x0001e8000800000c */
[----:B0-----:R-:W2:Y:S04]  /*0d10*/  LDG.E.U8 R24, desc[UR20][R34.64+0x20] ;  /* 0x0000201422187981 */ /* 0x001ea8000c1e1100 */
[----:B------:R0:W-:Y:S04]  /*0d20*/  STS.U8 [R20+UR12+0x1640], R26 ;  /* 0x0016401a14007988 */ /* 0x0001e8000800000c */
[----:B------:R-:W-:Y:S04]  /*0d30*/  STS.U8 [R20+UR12+0x1a40], R36 ;  /* 0x001a402414007988 */ /* 0x000fe8000800000c */
[----:B0-----:R-:W2:Y:S04]  /*0d40*/  LDG.E.U8 R26, desc[UR20][R34.64+0x60] ;  /* 0x00006014221a7981 */ /* 0x001ea8000c1e1100 */
[----:B------:R-:W2:Y:S04]  /*0d50*/  LDG.E.U8 R34, desc[UR20][R38.64+0x20] ;  /* 0x0000201426227981 */ /* 0x000ea8000c1e1100 */
[----:B------:R-:W2:Y:S04]  /*0d60*/  LDG.E.U8 R35, desc[UR20][R38.64+0x60] ;  /* 0x0000601426237981 */ /* 0x000ea8000c1e1100 */
[----:B------:R-:W2:Y:S04]  /*0d70*/  LDG.E.U8 R38, desc[UR20][R40.64+0x20] ;  /* 0x0000201428267981 */ /* 0x000ea8000c1e1100 */
[----:B------:R-:W2:Y:S04]  /*0d80*/  LDG.E.U8 R39, desc[UR20][R40.64+0x60] ;  /* 0x0000601428277981 */ /* 0x000ea8000c1e1100 */
[----:B------:R-:W2:Y:S04]  /*0d90*/  LDG.E.U8 R40, desc[UR20][R42.64+0x20] ;  /* 0x000020142a287981 */ /* 0x000ea8000c1e1100 */
[----:B------:R-:W2:Y:S04]  /*0da0*/  LDG.E.U8 R41, desc[UR20][R42.64+0x60] ;  /* 0x000060142a297981 */ /* 0x000ea8000c1e1100 */
[----:B------:R-:W2:Y:S04]  /*0db0*/  LDG.E.U8 R42, desc[UR20][R44.64+0x20] ;  /* 0x000020142c2a7981 */ /* 0x000ea8000c1e1100 */
[----:B------:R-:W2:Y:S04]  /*0dc0*/  LDG.E.U8 R43, desc[UR20][R44.64+0x60] ;  /* 0x000060142c2b7981 */ /* 0x000ea8000c1e1100 */
[----:B------:R0:W-:Y:S04]  /*0dd0*/  STS.U8 [R20+UR12+0x1800], R60 ;  /* 0x0018003c14007988 */ /* 0x0001e8000800000c */
[----:B------:R-:W2:Y:S04]  /*0de0*/  LDG.E.U8 R44, desc[UR20][R46.64+0x20] ;  /* 0x000020142e2c7981 */ /* 0x000ea8000c1e1100 */
[----:B------:R-:W2:Y:S04]  /*0df0*/  LDG.E.U8 R45, desc[UR20][R46.64+0x60] ;  /* 0x000060142e2d7981 */ /* 0x000ea8000c1e1100 */
        /* <DEDUP_REMOVED lines=13> */
[----:B------:R0:W2:Y:S04]  /*0ed0*/  LDG.E.U8 R58, desc[UR20][R32.64+0x20] ;  /* 0x00002014203a7981 */ /* 0x0000a8000c1e1100 */
[----:B------:R-:W2:Y:S01]  /*0ee0*/  LDG.E.U8 R59, desc[UR20][R28.64+0x20] ;  /* 0x000020141c3b7981 */ /* 0x000ea2000c1e1100 */
[----:B0-----:R-:W-:-:S03]  /*0ef0*/  IMAD.SHL.U32 R33, R0, 0x2, RZ ;  /* 0x0000000200217824 */ /* 0x001fc600078e00ff */
[----:B------:R-:W2:Y:S04]  /*0f00*/  LDG.E.U8 R32, desc[UR20][R30.64+0x60] ;  /* 0x000060141e207981 */ /* 0x000ea8000c1e1100 */
[----:B------:R-:W2:Y:S01]  /*0f10*/  LDG.E.U8 R29, desc[UR20][R28.64+0x60] ;  /* 0x000060141c1d7981 */ /* 0x000ea2000c1e1100 */
[----:B------:R-:W-:-:S03]  /*0f20*/  LOP3.LUT R33, R33, 0x40, RZ, 0xc0, !PT ;  /* 0x0000004021217812 */ /* 0x000fc600078ec0ff */
[----:B------:R0:W2:Y:S04]  /*0f30*/  LDG.E.U8 R28, desc[UR20][R30.64+0x20] ;  /* 0x000020141e1c7981 */ /* 0x0000a8000c1e1100 */
[----:B---3--:R1:W-:Y:S04]  /*0f40*/  STS.U8 [R20+UR12+0x1c00], R37 ;  /* 0x001c002514007988 */ /* 0x0083e8000800000c */
[----:B----4-:R3:W-:Y:S01]  /*0f50*/  STS.U8 [R20+UR12+0x1a00], R61 ;  /* 0x001a003d14007988 */ /* 0x0107e2000800000c */
[----:B-1----:R-:W1:Y:S01]  /*0f60*/  LDC.64 R36, c[0x0][0x388] ;  /* 0x0000e200ff247b82 */ /* 0x002e620000000a00 */
[----:B---3--:R-:W-:-:S04]  /*0f70*/  SHF.R.S32.HI R61, RZ, 0x6, R0 ;  /* 0x00000006ff3d7819 */ /* 0x008fc80000011400 */
[----:B------:R-:W-:-:S04]  /*0f80*/  SGXT R61, R61, 0x1 ;  /* 0x000000013d3d781a */ /* 0x000fc80000000200 */
[----:B------:R-:W-:-:S04]  /*0f90*/  LOP3.LUT R61, R61, 0x90, RZ, 0xc0, !PT ;  /* 0x000000903d3d7812 */ /* 0x000fc800078ec0ff */
[----:B0-----:R-:W-:-:S04]  /*0fa0*/  LOP3.LUT R30, R61, 0x1f, R0, 0x78, !PT ;  /* 0x0000001f3d1e7812 */ /* 0x001fc800078e7800 */
[----:B------:R-:W-:Y:S01]  /*0fb0*/  IADD3 R33, PT, PT, R30, UR12, R33 ;  /* 0x0000000c1e217c10 */ /* 0x000fe2000fffe021 */
[--C-:B-1----:R-:W-:Y:S01]  /*0fc0*/  IMAD.WIDE.U32 R30, R19, 0x40, R36.reuse ;  /* 0x00000040131e7825 */ /* 0x102fe200078e0024 */
[----:B--2---:R0:W-:Y:S01]  /*0fd0*/  STS.U8 [R20+UR12+0x1c40], R23 ;  /* 0x001c401714007988 */ /* 0x0041e2000800000c */
[----:B------:R-:W-:Y:S02]  /*0fe0*/  LOP3.LUT R61, R20, 0x20, RZ, 0x3c, !PT ;  /* 0x00000020143d7812 */ /* 0x000fe400078e3cff */
[----:B------:R-:W-:Y:S01]  /*0ff0*/  IADD3 R30, P0, PT, R15, R30, RZ ;  /* 0x0000001e0f1e7210 */ /* 0x000fe20007f1e0ff */
[----:B------:R-:W-:Y:S01]  /*1000*/  STS.U8 [R20+UR12+0x1e40], R25 ;  /* 0x001e401914007988 */ /* 0x000fe2000800000c */
[----:B0-----:R-:W-:-:S03]  /*1010*/  IMAD.WIDE.U32 R22, R22, 0x40, R36 ;  /* 0x0000004016167825 */ /* 0x001fc600078e0024 */
[----:B------:R-:W-:Y:S01]  /*1020*/  STS.U8 [R20+UR12+0x1e00], R27 ;  /* 0x001e001b14007988 */ /* 0x000fe2000800000c */
[----:B------:R-:W-:-:S03]  /*1030*/  IMAD.X R31, RZ, RZ, R31, P0 ;  /* 0x000000ffff1f7224 */ /* 0x000fc600000e061f */
[----:B------:R0:W-:Y:S01]  /*1040*/  STS.U8 [R61+UR12+0x40], R21 ;  /* 0x000040153d007988 */ /* 0x0001e2000800000c */
[----:B------:R-:W-:-:S03]  /*1050*/  IADD3 R22, P0, PT, R15, R22, RZ ;  /* 0x000000160f167210 */ /* 0x000fc60007f1e0ff */
[----:B------:R1:W-:Y:S02]  /*1060*/  STS.U8 [R61+UR12], R16 ;  /* 0x000000103d007988 */ /* 0x0003e4000800000c */
[----:B------:R-:W-:Y:S02]  /*1070*/  IMAD.X R23, RZ, RZ, R23, P0 ;  /* 0x000000ffff177224 */ /* 0x000fe400000e0617 */
[----:B------:R2:W-:Y:S01]  /*1080*/  STS.U8 [R61+UR12+0x240], R24 ;  /* 0x000240183d007988 */ /* 0x0005e2000800000c */
[----:B0-----:R-:W-:-:S03]  /*1090*/  IMAD.WIDE.U32 R20, R12, 0x40, R36 ;  /* 0x000000400c147825 */ /* 0x001fc600078e0024 */
[----:B------:R-:W3:Y:S04]  /*10a0*/  LDG.E.U8 R19, desc[UR20][R30.64] ;  /* 0x000000141e137981 */ /* 0x000ee8000c1e1100 */
[----:B-1----:R0:W4:Y:S01]  /*10b0*/  LDG.E.U8 R16, desc[UR20][R30.64+0x20] ;  /* 0x000020141e107981 */ /* 0x002122000c1e1100 */
[----:B--2---:R-:W-:-:S03]  /*10c0*/  IADD3 R24, P0, PT, R15, R20, RZ ;  /* 0x000000140f187210 */ /* 0x004fc60007f1e0ff */
[----:B------:R-:W2:Y:S04]  /*10d0*/  LDG.E.U8 R12, desc[UR20][R22.64] ;  /* 0x00000014160c7981 */ /* 0x000ea8000c1e1100 */
[----:B------:R-:W2:Y:S01]  /*10e0*/  LDG.E.U8 R27, desc[UR20][R22.64+0x20] ;  /* 0x00002014161b7981 */ /* 0x000ea2000c1e1100 */
[----:B0-----:R-:W-:-:S04]  /*10f0*/  IMAD.WIDE.U32 R30, R14, 0x40, R36 ;  /* 0x000000400e1e7825 */ /* 0x001fc800078e0024 */
[----:B------:R-:W-:Y:S01]  /*1100*/  IMAD.X R25, RZ, RZ, R21, P0 ;  /* 0x000000ffff197224 */ /* 0x000fe200000e0615 */
[----:B------:R-:W-:-:S04]  /*1110*/  IADD3 R20, P0, PT, R15, R30, RZ ;  /* 0x0000001e0f147210 */ /* 0x000fc80007f1e0ff */
[----:B------:R-:W2:Y:S01]  /*1120*/  LDG.E.U8 R14, desc[UR20][R24.64] ;  /* 0x00000014180e7981 */ /* 0x000ea2000c1e1100 */
[----:B------:R-:W-:Y:S02]  /*1130*/  IMAD.X R21, RZ, RZ, R31, P0 ;  /* 0x000000ffff157224 */ /* 0x000fe400000e061f */
[----:B------:R-:W-:-:S03]  /*1140*/  IMAD.WIDE.U32 R30, R6, 0x40, R36 ;  /* 0x00000040061e7825 */ /* 0x000fc600078e0024 */
[----:B------:R-:W2:Y:S01]  /*1150*/  LDG.E.U8 R22, desc[UR20][R20.64] ;  /* 0x0000001414167981 */ /* 0x000ea2000c1e1100 */
[----:B------:R-:W-:-:S03]  /*1160*/  IADD3 R30, P0, PT, R15, R30, RZ ;  /* 0x0000001e0f1e7210 */ /* 0x000fc60007f1e0ff */
[----:B------:R-:W2:Y:S02]  /*1170*/  LDG.E.U8 R24, desc[UR20][R24.64+0x20] ;  /* 0x0000201418187981 */ /* 0x000ea4000c1e1100 */
[----:B------:R-:W-:Y:S02]  /*1180*/  IMAD.X R31, RZ, RZ, R31, P0 ;  /* 0x000000ffff1f7224 */ /* 0x000fe400000e061f */
[----:B------:R-:W2:Y:S04]  /*1190*/  LDG.E.U8 R20, desc[UR20][R20.64+0x20] ;  /* 0x0000201414147981 */ /* 0x000ea8000c1e1100 */
[----:B------:R-:W2:Y:S04]  /*11a0*/  LDG.E.U8 R6, desc[UR20][R30.64] ;  /* 0x000000141e067981 */ /* 0x000ea8000c1e1100 */
[----:B------:R0:W2:Y:S02]  /*11b0*/  LDG.E.U8 R23, desc[UR20][R30.64+0x20] ;  /* 0x000020141e177981 */ /* 0x0000a4000c1e1100 */
[----:B0-----:R-:W-:-:S03]  /*11c0*/  IMAD.WIDE.U32 R30, R17, 0x40, R36 ;  /* 0x00000040111e7825 */ /* 0x001fc600078e0024 */
[----:B------:R-:W-:-:S05]  /*11d0*/  IADD3 R30, P0, PT, R15, R30, RZ ;  /* 0x0000001e0f1e7210 */ /* 0x000fca0007f1e0ff */
[----:B------:R-:W-:-:S05]  /*11e0*/  IMAD.X R31, RZ, RZ, R31, P0 ;  /* 0x000000ffff1f7224 */ /* 0x000fca00000e061f */
[----:B------:R-:W2:Y:S04]  /*11f0*/  LDG.E.U8 R17, desc[UR20][R30.64] ;  /* 0x000000141e117981 */ /* 0x000ea8000c1e1100 */
[----:B------:R0:W2:Y:S04]  /*1200*/  LDG.E.U8 R21, desc[UR20][R30.64+0x20] ;  /* 0x000020141e157981 */ /* 0x0000a8000c1e1100 */
[----:B------:R-:W-:Y:S04]  /*1210*/  STS.U8 [R61+UR12+0x400], R34 ;  /* 0x000400223d007988 */ /* 0x000fe8000800000c */
[----:B------:R1:W-:Y:S01]  /*1220*/  STS.U8 [R61+UR12+0x440], R35 ;  /* 0x000440233d007988 */ /* 0x0003e2000800000c */
[----:B0-----:R-:W-:-:S03]  /*1230*/  IMAD.WIDE.U32 R30, R2, 0x2, R36 ;  /* 0x00000002021e7825 */ /* 0x001fc600078e0024 */
[----:B------:R-:W-:Y:S01]  /*1240*/  STS.U8 [R61+UR12+0x640], R38 ;  /* 0x000640263d007988 */ /* 0x000fe2000800000c */
[----:B-1----:R-:W-:-:S03]  /*1250*/  IMAD.WIDE.U32 R34, R7, 0x40, R36 ;  /* 0x0000004007227825 */ /* 0x002fc600078e0024 */
[----:B------:R0:W-:Y:S01]  /*1260*/  STS.U8 [R61+UR12+0x600], R39 ;  /* 0x000600273d007988 */ /* 0x0001e2000800000c */
[----:B------:R-:W-:-:S03]  /*1270*/  IADD3 R30, P0, PT, R15, R30, RZ ;  /* 0x0000001e0f1e7210 */ /* 0x000fc60007f1e0ff */
[----:B------:R-:W-:Y:S01]  /*1280*/  STS.U8 [R61+UR12+0x800], R40 ;  /* 0x000800283d007988 */ /* 0x000fe2000800000c */
[----:B------:R-:W-:-:S03]  /*1290*/  IADD3 R34, P2, PT, R15, R34, RZ ;  /* 0x000000220f227210 */ /* 0x000fc60007f5e0ff */
[----:B------:R1:W-:Y:S01]  /*12a0*/  STS.U8 [R61+UR12+0x840], R41 ;  /* 0x000840293d007988 */ /* 0x0003e2000800000c */
[----:B0-----:R-:W-:-:S03]  /*12b0*/  IMAD.WIDE.U32 R38, R18, 0x40, R36 ;  /* 0x0000004012267825 */ /* 0x001fc600078e0024 */
[----:B------:R-:W-:Y:S04]  /*12c0*/  STS.U8 [R61+UR12+0xa40], R42 ;  /* 0x000a402a3d007988 */ /* 0x000fe8000800000c */
[----:B------:R0:W-:Y:S01]  /*12d0*/  STS.U8 [R61+UR12+0xa00], R43 ;  /* 0x000a002b3d007988 */ /* 0x0001e2000800000c */
[----:B-1----:R-:W-:-:S04]  /*12e0*/  IMAD.WIDE.U32 R40, R11, 0x40, R36 ;  /* 0x000000400b287825 */ /* 0x002fc800078e0024 */
[--C-:B------:R-:W-:Y:S01]  /*12f0*/  IMAD.WIDE.U32 R10, R10, 0x40, R36.reuse ;  /* 0x000000400a0a7825 */ /* 0x100fe200078e0024 */
[----:B------:R-:W-:Y:S03]  /*1300*/  STS.U8 [R61+UR12+0xc00], R44 ;  /* 0x000c002c3d007988 */ /* 0x000fe6000800000c */
[----:B0-----:R-:W-:Y:S01]  /*1310*/  IMAD.WIDE.U32 R42, R9, 0x40, R36 ;  /* 0x00000040092a7825 */ /* 0x001fe200078e0024 */
[----:B------:R0:W-:Y:S01]  /*1320*/  STS.U8 [R61+UR12+0xc40], R45 ;  /* 0x000c402d3d007988 */ /* 0x0001e2000800000c */
[----:B------:R-:W-:Y:S02]  /*1330*/  IADD3 R10, P3, PT, R15, R10, RZ ;  /* 0x0000000a0f0a7210 */ /* 0x000fe40007f7e0ff */
[----:B------:R-:W-:Y:S02]  /*1340*/  IMAD.X R31, RZ, RZ, R31, P0 ;  /* 0x000000ffff1f7224 */ /* 0x000fe400000e061f */
[----:B------:R-:W-:-:S02]  /*1350*/  IMAD.X R35, RZ, RZ, R35, P2 ;  /* 0x000000ffff237224 */ /* 0x000fc400010e0623 */
[--C-:B------:R-:W-:Y:S01]  /*1360*/  IMAD.WIDE.U32 R8, R8, 0x40, R36.reuse ;  /* 0x0000004008087825 */ /* 0x100fe200078e0024 */
[----:B------:R-:W-:Y:S03]  /*1370*/  STS.U8 [R61+UR12+0x200], R26 ;  /* 0x0002001a3d007988 */ /* 0x000fe6000800000c */
[--C-:B0-----:R-:W-:Y:S01]  /*1380*/  IMAD.WIDE.U32 R44, R5, 0x40, R36.reuse ;  /* 0x00000040052c7825 */ /* 0x101fe200078e0024 */
[----:B------:R-:W-:Y:S03]  /*1390*/  STS.U8 [R61+UR12+0xe40], R46 ;  /* 0x000e402e3d007988 */ /* 0x000fe6000800000c */
[--C-:B------:R-:W-:Y:S01]  /*13a0*/  IMAD.WIDE.U32 R4, R4, 0x40, R36.reuse ;  /* 0x0000004004047825 */ /* 0x100fe200078e0024 */
[----:B------:R-:W-:Y:S03]  /*13b0*/  STS.U8 [R61+UR12+0xe00], R47 ;  /* 0x000e002f3d007988 */ /* 0x000fe6000800000c */
[----:B------:R-:W-:Y:S01]  /*13c0*/  IMAD.WIDE.U32 R36, R13, 0x40, R36 ;  /* 0x000000400d247825 */ /* 0x000fe200078e0024 */
[----:B------:R-:W-:Y:S03]  /*13d0*/  STS.U8 [R61+UR12+0x1000], R48 ;  /* 0x001000303d007988 */ /* 0x000fe6000800000c */
[----:B------:R-:W-:Y:S01]  /*13e0*/  IMAD.X R11, RZ, RZ, R11, P3 ;  /* 0x000000ffff0b7224 */ /* 0x000fe200018e060b */
[C---:B------:R-:W-:Y:S01]  /*13f0*/  IADD3 R4, P3, PT, R15.reuse, R4, RZ ;  /* 0x000000040f047210 */ /* 0x040fe20007f7e0ff */
[----:B------:R-:W-:Y:S04]  /*1400*/  STS.U8 [R61+UR12+0x1040], R49 ;  /* 0x001040313d007988 */ /* 0x000fe8000800000c */
[----:B------:R-:W-:Y:S01]  /*1410*/  IMAD.X R5, RZ, RZ, R5, P3 ;  /* 0x000000ffff057224 */ /* 0x000fe200018e0605 */
[----:B------:R-:W-:Y:S04]  /*1420*/  STS.U8 [R61+UR12+0x1240], R50 ;  /* 0x001240323d007988 */ /* 0x000fe8000800000c */
[----:B------:R-:W-:Y:S04]  /*1430*/  STS.U8 [R61+UR12+0x1200], R51 ;  /* 0x001200333d007988 */ /* 0x000fe8000800000c */
[----:B------:R-:W-:Y:S04]  /*1440*/  STS.U8 [R61+UR12+0x1400], R52 ;  /* 0x001400343d007988 */ /* 0x000fe8000800000c */
[----:B------:R-:W-:Y:S04]  /*1450*/  STS.U8 [R61+UR12+0x1440], R53 ;  /* 0x001440353d007988 */ /* 0x000fe8000800000c */
[----:B------:R-:W-:Y:S04]  /*1460*/  STS.U8 [R61+UR12+0x1c40], R29 ;  /* 0x001c401d3d007988 */ /* 0x000fe8000800000c */
[----:B------:R0:W-:Y:S04]  /*1470*/  STS.U8 [R61+UR12+0x1e40], R28 ;  /* 0x001e401c3d007988 */ /* 0x0001e8000800000c */
[----:B------:R1:W-:Y:S04]  /*1480*/  STS.U8 [R61+UR12+0x1e00], R32 ;  /* 0x001e00203d007988 */ /* 0x0003e8000800000c */
[----:B------:R1:W-:Y:S01]  /*1490*/  STS.U8 [R61+UR12+0x1640], R54 ;  /* 0x001640363d007988 */ /* 0x0003e2000800000c */
[----:B0-----:R-:W-:-:S02]  /*14a0*/  IADD3 R28, P0, PT, R15, R38, RZ ;  /* 0x000000260f1c7210 */ /* 0x001fc40007f1e0ff */
[C---:B------:R-:W-:Y:S01]  /*14b0*/  IADD3 R38, P2, PT, R15.reuse, R40, RZ ;  /* 0x000000280f267210 */ /* 0x040fe20007f5e0ff */
[----:B------:R-:W-:Y:S01]  /*14c0*/  STS.U8 [R61+UR12+0x1600], R55 ;  /* 0x001600373d007988 */ /* 0x000fe2000800000c */
[C---:B------:R-:W-:Y:S01]  /*14d0*/  IADD3 R40, P4, PT, R15.reuse, R42, RZ ;  /* 0x0000002a0f287210 */ /* 0x040fe20007f9e0ff */
[----:B------:R-:W-:Y:S01]  /*14e0*/  IMAD.X R29, RZ, RZ, R39, P0 ;  /* 0x000000ffff1d7224 */ /* 0x000fe200000e0627 */
[C---:B------:R-:W-:Y:S01]  /*14f0*/  IADD3 R8, P0, PT, R15.reuse, R8, RZ ;  /* 0x000000080f087210 */ /* 0x040fe20007f1e0ff */
[----:B------:R-:W-:Y:S01]  /*1500*/  IMAD.X R39, RZ, RZ, R41, P2 ;  /* 0x000000ffff277224 */ /* 0x000fe200010e0629 */
[C---:B------:R-:W-:Y:S01]  /*1510*/  IADD3 R42, P2, PT, R15.reuse, R44, RZ ;  /* 0x0000002c0f2a7210 */ /* 0x040fe20007f5e0ff */
[----:B------:R-:W-:Y:S01]  /*1520*/  IMAD.X R41, RZ, RZ, R43, P4 ;  /* 0x000000ffff297224 */ /* 0x000fe200020e062b */
[----:B------:R-:W-:Y:S01]  /*1530*/  IADD3 R36, P4, PT, R15, R36, RZ ;  /* 0x000000240f247210 */ /* 0x000fe20007f9e0ff */
[----:B------:R-:W-:Y:S01]  /*1540*/  IMAD.X R9, RZ, RZ, R9, P0 ;  /* 0x000000ffff097224 */ /* 0x000fe200000e0609 */
[----:B------:R0:W-:Y:S01]  /*1550*/  STS.U8 [R61+UR12+0x1800], R56 ;  /* 0x001800383d007988 */ /* 0x0001e2000800000c */
[----:B------:R-:W-:-:S02]  /*1560*/  IMAD.X R43, RZ, RZ, R45, P2 ;  /* 0x000000ffff2b7224 */ /* 0x000fc400010e062d */
[----:B------:R-:W-:Y:S01]  /*1570*/  IMAD.X R37, RZ, RZ, R37, P4 ;  /* 0x000000ffff257224 */ /* 0x000fe200020e0625 */
[----:B------:R-:W-:Y:S04]  /*1580*/  STS.U8 [R61+UR12+0x1840], R57 ;  /* 0x001840393d007988 */ /* 0x000fe8000800000c */
[----:B------:R0:W-:Y:S04]  /*1590*/  STS.U8 [R61+UR12+0x1a40], R58 ;  /* 0x001a403a3d007988 */ /* 0x0001e8000800000c */
[----:B------:R0:W-:Y:S04]  /*15a0*/  STS.U8 [R61+UR12+0x1a00], R60 ;  /* 0x001a003c3d007988 */ /* 0x0001e8000800000c */
[----:B------:R-:W-:Y:S04]  /*15b0*/  STS.U8 [R61+UR12+0x1c00], R59 ;  /* 0x001c003b3d007988 */ /* 0x000fe8000800000c */
[----:B------:R-:W2:Y:S04]  /*15c0*/  LDG.E.U8 R18, desc[UR20][R34.64] ;  /* 0x0000001422127981 */ /* 0x000ea8000c1e1100 */
[----:B------:R-:W2:Y:S04]  /*15d0*/  LDG.E.U8 R26, desc[UR20][R34.64+0x20] ;  /* 0x00002014221a7981 */ /* 0x000ea8000c1e1100 */
[----:B-1----:R-:W2:Y:S04]  /*15e0*/  LDG.E.U8 R32, desc[UR20][R28.64] ;  /* 0x000000141c207981 */ /* 0x002ea8000c1e1100 */
[----:B------:R-:W2:Y:S04]  /*15f0*/  LDG.E.U8 R44, desc[UR20][R28.64+0x20] ;  /* 0x000020141c2c7981 */ /* 0x000ea8000c1e1100 */
[----:B------:R-:W2:Y:S04]  /*1600*/  LDG.E.U8 R46, desc[UR20][R38.64] ;  /* 0x00000014262e7981 */ /* 0x000ea8000c1e1100 */
[----:B------:R-:W2:Y:S04]  /*1610*/  LDG.E.U8 R48, desc[UR20][R38.64+0x20] ;  /* 0x0000201426307981 */ /* 0x000ea8000c1e1100 */
[----:B------:R-:W2:Y:S04]  /*1620*/  LDG.E.U8 R50, desc[UR20][R10.64] ;  /* 0x000000140a327981 */ /* 0x000ea8000c1e1100 */
        /* <DEDUP_REMOVED lines=11> */
[----:B---3--:R-:W-:Y:S04]  /*16e0*/  STS.U8 [R33+0x2120], R19 ;  /* 0x0021201321007388 */ /* 0x008fe80000000000 */
[----:B----4-:R0:W-:Y:S04]  /*16f0*/  STS.U8 [R33+0x2100], R16 ;  /* 0x0021001021007388 */ /* 0x0101e80000000000 */
[----:B--2---:R-:W-:Y:S04]  /*1700*/  STS.U8 [R33+0x2200], R12 ;  /* 0x0022000c21007388 */ /* 0x004fe80000000000 */
[----:B------:R-:W-:Y:S04]  /*1710*/  STS.U8 [R33+0x2220], R27 ;  /* 0x0022201b21007388 */ /* 0x000fe80000000000 */
[----:B------:R-:W2:Y:S04]  /*1720*/  LDG.E.U8 R9, desc[UR20][R30.64+0x1000] ;  /* 0x001000141e097981 */ /* 0x000ea8000c1e1100 */
[----:B------:R1:W-:Y:S04]  /*1730*/  STS.U8 [R33+0x2320], R14 ;  /* 0x0023200e21007388 */ /* 0x0003e80000000000 */
[----:B------:R-:W3:Y:S04]  /*1740*/  LDG.E.U8 R5, desc[UR20][R30.64+0x1020] ;  /* 0x001020141e057981 */ /* 0x000ee8000c1e1100 */
[----:B------:R-:W-:Y:S04]  /*1750*/  STS.U8 [R33+0x2400], R22 ;  /* 0x0024001621007388 */ /* 0x000fe80000000000 */
[----:B------:R-:W-:Y:S04]  /*1760*/  STS.U8 [R33+0x2300], R24 ;  /* 0x0023001821007388 */ /* 0x000fe80000000000 */
[----:B------:R-:W-:Y:S04]  /*1770*/  STS.U8 [R33+0x2420], R20 ;  /* 0x0024201421007388 */ /* 0x000fe80000000000 */
[----:B------:R4:W-:Y:S04]  /*1780*/  STS.U8 [R33+0x2520], R6 ;  /* 0x0025200621007388 */ /* 0x0009e80000000000 */
[----:B------:R0:W-:Y:S04]  /*1790*/  STS.U8 [R33+0x2500], R23 ;  /* 0x0025001721007388 */ /* 0x0001e80000000000 */
[----:B------:R-:W3:Y:S04]  /*17a0*/  LDG.E.U8 R42, desc[UR20][R30.64+0x1100] ;  /* 0x001100141e2a7981 */ /* 0x000ee8000c1e1100 */
[----:B------:R-:W3:Y:S04]  /*17b0*/  LDG.E.U8 R40, desc[UR20][R30.64+0x1120] ;  /* 0x001120141e287981 */ /* 0x000ee8000c1e1100 */
[----:B------:R-:W3:Y:S04]  /*17c0*/  LDG.E.U8 R38, desc[UR20][R30.64+0x1200] ;  /* 0x001200141e267981 */ /* 0x000ee8000c1e1100 */
[----:B0-----:R-:W3:Y:S04]  /*17d0*/  LDG.E.U8 R16, desc[UR20][R30.64+0x1220] ;  /* 0x001220141e107981 */ /* 0x001ee8000c1e1100 */
[----:B-1----:R-:W3:Y:S04]  /*17e0*/  LDG.E.U8 R14, desc[UR20][R30.64+0x1300] ;  /* 0x001300141e0e7981 */ /* 0x002ee8000c1e1100 */
[----:B------:R-:W3:Y:S04]  /*17f0*/  LDG.E.U8 R12, desc[UR20][R30.64+0x1320] ;  /* 0x001320141e0c7981 */ /* 0x000ee8000c1e1100 */
[----:B------:R0:W-:Y:S04]  /*1800*/  STS.U8 [R33+0x2600], R17 ;  /* 0x0026001121007388 */ /* 0x0001e80000000000 */
[----:B------:R-:W3:Y:S04]  /*1810*/  LDG.E.U8 R10, desc[UR20][R30.64+0x1400] ;  /* 0x001400141e0a7981 */ /* 0x000ee8000c1e1100 */
[----:B------:R-:W3:Y:S04]  /*1820*/  LDG.E.U8 R8, desc[UR20][R30.64+0x1420] ;  /* 0x001420141e087981 */ /* 0x000ee8000c1e1100 */
[----:B----4-:R-:W4:Y:S04]  /*1830*/  LDG.E.U8 R6, desc[UR20][R30.64+0x1500] ;  /* 0x001500141e067981 */ /* 0x010f28000c1e1100 */
[----:B------:R-:W4:Y:S04]  /*1840*/  LDG.E.U8 R4, desc[UR20][R30.64+0x1520] ;  /* 0x001520141e047981 */ /* 0x000f28000c1e1100 */
        /* <DEDUP_REMOVED lines=21> */
[----:B0-----:R-:W4:Y:S01]  /*19a0*/  LDG.E.U8 R17, desc[UR20][R36.64+0x20] ;  /* 0x0000201424117981 */ /* 0x001f22000c1e1100 */
[----:B------:R-:W-:Y:S01]  /*19b0*/  LOP3.LUT P2, RZ, R0, 0x7f, RZ, 0xc0, !PT ;  /* 0x0000007f00ff7812 */ /* 0x000fe2000784c0ff */
[----:B------:R-:W-:-:S02]  /*19c0*/  UMOV UR4, 0x1 ;  /* 0x0000000100047882 */ /* 0x000fc40000000000 */
[----:B------:R0:W-:Y:S10]  /*19d0*/  STS.U8 [R33+0x2620], R21 ;  /* 0x0026201521007388 */ /* 0x0001f40000000000 */
[----:B------:R-:W-:-:S05]  /*19e0*/  VOTEU.ALL UP0, P2 ;  /* 0x0000000000ff7886 */ /* 0x000fca0001000000 */
[----:B------:R-:W-:-:S04]  /*19f0*/  @!UP0 UIADD3 UR4, UPT, UPT, -UR4, 0x100000, URZ ;  /* 0x0010000004048890 */ /* 0x000fc8000fffe1ff */
[----:B------:R-:W-:Y:S02]  /*1a00*/  @!UP0 USHF.L.U32 UR5, UR4, 0xb, URZ ;  /* 0x0000000b04058899 */ /* 0x000fe400080006ff */
[----:B------:R-:W-:Y:S01]  /*1a10*/  @!UP0 USHF.L.U32 UR4, UR4, 0x1, URZ ;  /* 0x0000000104048899 */ /* 0x000fe200080006ff */
[----:B0-----:R-:W-:Y:S01]  /*1a20*/  SHF.R.U32.HI R21, RZ, 0x5, R0 ;  /* 0x00000005ff157819 */ /* 0x001fe20000011600 */
[----:B------:R-:W-:-:S03]  /*1a30*/  VOTEU.ALL UP1, P2 ;  /* 0x0000000000ff7886 */ /* 0x000fc60001020000 */
[----:B------:R-:W-:-:S13]  /*1a40*/  R2UR UR10, R21 ;  /* 0x00000000150a72ca */ /* 0x000fda00000e0000 */
[----:B------:R-:W-:Y:S01]  /*1a50*/  UISETP.NE.U32.AND UP0, UPT, UR10, URZ, UPT ;  /* 0x000000ff0a00728c */ /* 0x000fe2000bf05070 */
[----:B------:R-:W-:Y:S04]  /*1a60*/  STS.U8 [R33+0x2720], R18 ;  /* 0x0027201221007388 */ /* 0x000fe80000000000 */
        /* <DEDUP_REMOVED lines=17> */
[----:B--2---:R-:W-:Y:S04]  /*1b80*/  STS.U8 [R33+0x3000], R9 ;  /* 0x0030000921007388 */ /* 0x004fe80000000000 */
[----:B---3--:R-:W-:Y:S04]  /*1b90*/  STS.U8 [R33+0x3020], R5 ;  /* 0x0030200521007388 */ /* 0x008fe80000000000 */
        /* <DEDUP_REMOVED lines=8> */
[----:B----4-:R-:W-:Y:S04]  /*1c20*/  STS.U8 [R33+0x3520], R6 ;  /* 0x0035200621007388 */ /* 0x010fe80000000000 */
[----:B------:R0:W-:Y:S04]  /*1c30*/  STS.U8 [R33+0x3500], R4 ;  /* 0x0035000421007388 */ /* 0x0001e80000000000 */
        /* <DEDUP_REMOVED lines=21> */
[----:B------:R1:W-:Y:S01]  /*1d90*/  STS.U8 [R33+0x2f00], R17 ;  /* 0x002f001121007388 */ /* 0x0003e20000000000 */
[----:B------:R2:W-:Y:S06]  /*1da0*/  MEMBAR.ALL.CTA ;  /* 0x0000000000007992 */ /* 0x0005ec0000008000 */
[----:B--2---:R-:W-:Y:S04]  /*1db0*/  FENCE.VIEW.ASYNC.S ;  /* 0x00000000000073c6 */ /* 0x004fe80000000000 */
[----:B------:R-:W2:Y:S02]  /*1dc0*/  FENCE.VIEW.ASYNC.S ;  /* 0x00000000000073c6 */ /* 0x000ea40000000000 */
[----:B--2---:R1:W2:Y:S01]  /*1dd0*/  @!UP1 SYNCS.EXCH.64 URZ, [UR12+0x4000], UR4 ;  /* 0x004000040cff95b2 */ /* 0x0042a20008000100 */
[----:B0-----:R-:W-:Y:S01]  /*1de0*/  LOP3.LUT R4, R0, 0x7f, RZ, 0xc0, !PT ;  /* 0x0000007f00047812 */ /* 0x001fe200078ec0ff */
[----:B--2---:R-:W-:Y:S06]  /*1df0*/  BAR.SYNC.DEFER_BLOCKING 0x0 ;  /* 0x0000000000007b1d */ /* 0x004fec0000010000 */
[----:B-1----:R-:W-:Y:S05]  /*1e00*/  BRA.U UP0, `(.L_x_6) ;  /* 0x0000000100747547 */ /* 0x002fea000b800000 */
[----:B------:R-:W-:Y:S02]  /*1e10*/  UIADD3 UR4, UPT, UPT, UR12, 0x2000, URZ ;  /* 0x000020000c047890 */ /* 0x000fe4000fffe0ff */
[----:B------:R-:W-:Y:S02]  /*1e20*/  USHF.R.U32.HI UR6, URZ, 0x4, UR12 ;  /* 0x00000004ff067899 */ /* 0x000fe4000801160c */
[----:B------:R-:W-:Y:S02]  /*1e30*/  USHF.R.U32.HI UR4, URZ, 0x4, UR4 ;  /* 0x00000004ff047899 */ /* 0x000fe40008011604 */
[----:B------:R-:W-:Y:S02]  /*1e40*/  USGXT.U32 UR6, UR6, 0xe ;  /* 0x0000000e0606789a */ /* 0x000fe40008000000 */
[----:B------:R-:W-:Y:S02]  /*1e50*/  USGXT.U32 UR8, UR4, 0xe ;  /* 0x0000000e0408789a */ /* 0x000fe40008000000 */
[----:B------:R-:W-:-:S02]  /*1e60*/  UIADD3 UR22, UP0, UPT, UR6, 0x2, URZ ;  /* 0x0000000206167890 */ /* 0x000fc4000ff1e0ff */
[----:B------:R-:W-:Y:S01]  /*1e70*/  UIADD3 UR24, UP1, UPT, UR8, 0x80, URZ ;  /* 0x0000008008187890 */ /* 0x000fe2000ff3e0ff */
[----:B------:R-:W-:Y:S01]  /*1e80*/  UMOV UR4, URZ ;  /* 0x000000ff00047c82 */ /* 0x000fe20008000000 */
[----:B------:R-:W-:Y:S01]  /*1e90*/  UMOV UR26, 0x0 ;  /* 0x00000000001a7882 */ /* 0x000fe20000000000 */
[----:B------:R-:W-:Y:S02]  /*1ea0*/  UIADD3.X UR23, UPT, UPT, UR4, 0x40004040, URZ, UP0, !UPT ;  /* 0x4000404004177890 */ /* 0x000fe400087fe4ff */
[----:B------:R-:W-:Y:S02]  /*1eb0*/  UIADD3.X UR25, UPT, UPT, UR4, -0x7fffbfe0, URZ, UP1, !UPT ;  /* 0x8000402004197890 */ /* 0x000fe40008ffe4ff */
[----:B------:R-:W-:Y:S02]  /*1ec0*/  UIADD3.64 UR4, UPT, UPT, UR22, 0x2, URZ ;  /* 0x0000000216047897 */ /* 0x000fe4000fffe0ff */
[----:B------:R-:W-:Y:S02]  /*1ed0*/  UIADD3.64 UR14, UPT, UPT, UR24, 0x80, URZ ;  /* 0x00000080180e7897 */ /* 0x000fe4000fffe0ff */
[----:B------:R-:W-:-:S02]  /*1ee0*/  UIADD3.64 UR16, UPT, UPT, UR22, 0x4, URZ ;  /* 0x0000000416107897 */ /* 0x000fc4000fffe0ff */
[----:B------:R-:W-:Y:S01]  /*1ef0*/  UIADD3.64 UR18, UPT, UPT, UR24, 0x100, URZ ;  /* 0x0000010018127897 */ /* 0x000fe2000fffe0ff */
[----:B------:R-:W-:Y:S01]  /*1f00*/  UMOV UR27, 0x4110010 ;  /* 0x04110010001b7882 */ /* 0x000fe20000000000 */
[----:B------:R-:W-:Y:S01]  /*1f10*/  UMOV UR7, 0x40004040 ;  /* 0x4000404000077882 */ /* 0x000fe20000000000 */
[----:B------:R-:W-:Y:S01]  /*1f20*/  UMOV UR9, 0x80004020 ;  /* 0x8000402000097882 */ /* 0x000fe20000000000 */
[----:B------:R-:W-:Y:S01]  /*1f30*/  UMOV UR28, 0x0 ;  /* 0x00000000001c7882 */ /* 0x000fe20000000000 */
[----:B------:R-:W-:Y:S01]  /*1f40*/  UMOV UR29, 0x4110010 ;  /* 0x04110010001d7882 */ /* 0x000fe20000000000 */
[----:B------:R-:W-:Y:S01]  /*1f50*/  UMOV UR30, 0x0 ;  /* 0x00000000001e7882 */ /* 0x000fe20000000000 */
[----:B------:R-:W-:Y:S01]  /*1f60*/  UMOV UR31, 0x4110010 ;  /* 0x04110010001f7882 */ /* 0x000fe20000000000 */
[----:B------:R0:W-:Y:S01]  /*1f70*/  UTCQMMA gdesc[UR6], gdesc[UR8], tmem[UR13], tmem[UR26], idesc[UR27], !UPT ;  /* 0x00ff1a08060075ea */ /* 0x0001e2000f80030d */
[----:B------:R-:W-:Y:S01]  /*1f80*/  UMOV UR32, 0x0 ;  /* 0x0000000000207882 */ /* 0x000fe20000000000 */
[----:B------:R-:W-:Y:S01]  /*1f90*/  UMOV UR33, 0x4110010 ;  /* 0x0411001000217882 */ /* 0x000fe20000000000 */
[----:B------:R0:W-:Y:S01]  /*1fa0*/  UTCQMMA gdesc[UR22], gdesc[UR24], tmem[UR13], tmem[UR28], idesc[UR29], UPT ;  /* 0x00ff1c18160075ea */ /* 0x0001e2000b80030d */
[----:B------:R0:W-:Y:S01]  /*1fb0*/  UTCQMMA gdesc[UR4], gdesc[UR14], tmem[UR13], tmem[UR30], idesc[UR31], UPT ;  /* 0x00ff1e0e040075ea */ /* 0x0001e2000b80030d */
[----:B------:R0:W-:Y:S01]  /*1fc0*/  UTCQMMA gdesc[UR16], gdesc[UR18], tmem[UR13], tmem[UR32], idesc[UR33], UPT ;  /* 0x00ff2012100075ea */ /* 0x0001e2000b80030d */
[----:B------:R-:W-:Y:S01]  /*1fd0*/  NOP ;  /* 0x0000000000007918 */ /* 0x000fe20000000000 */
.L_x_6:
[----:B------:R-:W-:Y:S02]  /*1fe0*/  ELECT P0, URZ, PT ;  /* 0x0000000000ff782f */ /* 0x000fe40003800000 */
[----:B------:R-:W-:Y:S01]  /*1ff0*/  LOP3.LUT R37, R0, 0x7, RZ, 0xc0, !PT ;  /* 0x0000000700257812 */ /* 0x000fe200078ec0ff */
[----:B0-----:R-:W-:Y:S01]  /*2000*/  UIADD3 UR4, UPT, UPT, UR12, 0x4000, URZ ;  /* 0x000040000c047890 */ /* 0x001fe2000fffe0ff */
[----:B------:R-:W-:Y:S01]  /*2010*/  SHF.R.S32.HI R38, RZ, 0x4, R0 ;  /* 0x00000004ff267819 */ /* 0x000fe20000011400 */
[----:B------:R-:W-:Y:S01]  /*2020*/  UMOV UR5, URZ ;  /* 0x000000ff00057c82 */ /* 0x000fe20008000000 */
[----:B------:R-:W-:Y:S01]  /*2030*/  ISETP.LT.U32.AND P0, PT, R4, 0x20, P0 ;  /* 0x000000200400780c */ /* 0x000fe20000701070 */
[----:B------:R-:W-:-:S05]  /*2040*/  IMAD.SHL.U32 R4, R0, 0x10, RZ ;  /* 0x0000001000047824 */ /* 0x000fca00078e00ff */
[----:B------:R-:W-:-:S07]  /*2050*/  LOP3.LUT R36, R4, 0xf0, RZ, 0xc0, !PT ;  /* 0x000000f004247812 */ /* 0x000fce00078ec0ff */
[----:B------:R-:W-:Y:S01]  /*2060*/  VOTEU.ANY UP0, P0 ;  /* 0x0000000000ff7886 */ /* 0x000fe20000000100 */
[----:B------:R-:W-:-:S04]  /*2070*/  VOTEU.ANY UP1, P0 ;  /* 0x0000000000ff7886 */ /* 0x000fc80000020100 */
[----:B------:R-:W-:Y:S01]  /*2080*/  @UP0 UMOV UR5, UR4 ;  /* 0x0000000400050c82 */ /* 0x000fe20008000000 */
[----:B------:R-:W-:Y:S01]  /*2090*/  USHF.L.U32 UR4, UR10, 0x15, URZ ;  /* 0x000000150a047899 */ /* 0x000fe200080006ff */
[----:B------:R0:W-:Y:S01]  /*20a0*/  @UP1 UTCBAR [UR5], URZ ;  /* 0x000000ff050013e9 */ /* 0x0001e200080000ff */
[----:B------:R-:W-:Y:S02]  /*20b0*/  BAR.SYNC.DEFER_BLOCKING 0x0 ;  /* 0x0000000000007b1d */ /* 0x000fe40000010000 */
[----:B------:R-:W-:-:S04]  /*20c0*/  ULOP3.LUT UR4, UR4, 0x600000, URZ, 0xc0, !UPT ;  /* 0x0060000004047892 */ /* 0x000fc8000f8ec0ff */
[----:B------:R-:W-:Y:S01]  /*20d0*/  UIADD3 UR4, UPT, UPT, UR13, UR4, URZ ;  /* 0x000000040d047290 */ /* 0x000fe2000fffe0ff */
[----:B------:R-:W1:Y:S02]  /*20e0*/  SYNCS.PHASECHK.TRANS64.TRYWAIT P0, [UR12+0x4000], RZ ;  /* 0x004000ffff0075a7 */ /* 0x000e64000800110c */
[----:B01----:R-:W-:Y:S09]  /*20f0*/  @!P0 BRA `(.L_x_7) ;  /* 0x0000000800e08947 */ /* 0x003ff20003800000 */
.L_x_11:
[----:B------:R-:W-:Y:S01]  /*2100*/  BAR.SYNC.DEFER_BLOCKING 0x0 ;  /* 0x0000000000007b1d */ /* 0x000fe20000010000 */
[----:B------:R-:W-:Y:S01]  /*2110*/  SGXT R38, R38, 0x1 ;  /* 0x000000012626781a */ /* 0x000fe20000000200 */
[----:B------:R-:W-:Y:S01]  /*2120*/  IMAD R36, R37, 0x800, R36 ;  /* 0x0000080025247824 */ /* 0x000fe200078e0224 */
[----:B------:R-:W-:Y:S01]  /*2130*/  LOP3.LUT R46, R0, 0x1f, RZ, 0xc0, !PT ;  /* 0x0000001f002e7812 */ /* 0x000fe200078ec0ff */
[----:B------:R-:W-:Y:S01]  /*2140*/  IMAD R37, R2, 0x4, R37 ;  /* 0x0000000402257824 */ /* 0x000fe200078e0225 */
[----:B------:R-:W-:-:S03]  /*2150*/  LOP3.LUT R39, R3, 0x2040, R38, 0xf8, !PT ;  /* 0x0000204003277812 */ /* 0x000fc600078ef826 */
[----:B------:R-:W0:Y:S01]  /*2160*/  LDC.64 R40, c[0x0][0x390] ;  /* 0x0000e400ff287b82 */ /* 0x000e220000000a00 */
[C---:B------:R-:W-:Y:S01]  /*2170*/  LOP3.LUT R3, R0.reuse, 0x10, RZ, 0xc0, !PT ;  /* 0x0000001000037812 */ /* 0x040fe200078ec0ff */
[----:B------:R-:W-:Y:S01]  /*2180*/  LDTM.16dp32bit_t0_t15.x32 R4, tmem[UR4] ;  /* 0x00000004000479ee */ /* 0x000fe20008a80000 */
[----:B------:R-:W1:Y:S01]  /*2190*/  LDTM.16dp32bit_t16_t31.x32 R4, tmem[UR4+0x20] ;  /* 0x00002004000479ee */ /* 0x000e620008aa0000 */
[----:B------:R-:W-:Y:S01]  /*21a0*/  IMAD.SHL.U32 R38, R37, 0x10, RZ ;  /* 0x0000001025267824 */ /* 0x000fe200078e00ff */
[----:B------:R-:W-:Y:S01]  /*21b0*/  SHF.R.U32.HI R47, RZ, 0x5, R0 ;  /* 0x00000005ff2f7819 */ /* 0x000fe20000011600 */
[----:B------:R-:W-:Y:S02]  /*21c0*/  IMAD.SHL.U32 R37, R0, 0x80, RZ ;  /* 0x0000008000257824 */ /* 0x000fe400078e00ff */
[----:B------:R-:W-:Y:S01]  /*21d0*/  IMAD R3, R3, 0x40, R36 ;  /* 0x0000004003037824 */ /* 0x000fe200078e0224 */
[----:B------:R-:W-:Y:S01]  /*21e0*/  LOP3.LUT R36, R39, R38, RZ, 0x3c, !PT ;  /* 0x0000002627247212 */ /* 0x000fe200078e3cff */
[----:B------:R-:W-:Y:S01]  /*21f0*/  IMAD.SHL.U32 R0, R46, 0x4, RZ ;  /* 0x000000042e007824 */ /* 0x000fe200078e00ff */
[----:B------:R-:W-:Y:S01]  /*2200*/  LOP3.LUT R37, R37, 0x400, RZ, 0xc0, !PT ;  /* 0x0000040025257812 */ /* 0x000fe200078ec0ff */
[----:B------:R-:W-:-:S03]  /*2210*/  IMAD R38, R2, 0x8, R3 ;  /* 0x0000000802267824 */ /* 0x000fc600078e0203 */
[----:B------:R-:W-:Y:S02]  /*2220*/  IADD3 R3, PT, PT, R36, UR12, R37 ;  /* 0x0000000c24037c10 */ /* 0x000fe4000fffe025 */
[C---:B------:R-:W-:Y:S02]  /*2230*/  LOP3.LUT R39, R38.reuse, 0x10, RZ, 0x3c, !PT ;  /* 0x0000001026277812 */ /* 0x040fe400078e3cff */
[C---:B------:R-:W-:Y:S01]  /*2240*/  LOP3.LUT R42, R38.reuse, 0x20, RZ, 0x3c, !PT ;  /* 0x00000020262a7812 */ /* 0x040fe200078e3cff */
[----:B------:R-:W1:Y:S01]  /*2250*/  @!P2 SYNCS.CCTL.IV [UR12+0x4000] ;  /* 0x00400000ff00a9b1 */ /* 0x000e62000800000c */
[C---:B------:R-:W-:Y:S01]  /*2260*/  LOP3.LUT R43, R38.reuse, 0x30, RZ, 0x3c, !PT ;  /* 0x00000030262b7812 */ /* 0x040fe200078e3cff */
[----:B------:R-:W-:Y:S01]  /*2270*/  NOP ;  /* 0x0000000000007918 */ /* 0x000fe20000000000 */
[C---:B------:R-:W-:Y:S02]  /*2280*/  LOP3.LUT R44, R38.reuse, 0x40, RZ, 0x3c, !PT ;  /* 0x00000040262c7812 */ /* 0x040fe400078e3cff */
[----:B------:R-:W-:Y:S01]  /*2290*/  LOP3.LUT R45, R38, 0x50, RZ, 0x3c, !PT ;  /* 0x00000050262d7812 */ /* 0x000fe200078e3cff */
[----:B0-----:R-:W-:Y:S01]  /*22a0*/  IMAD.WIDE.U32 R36, R2, 0x8, R40 ;  /* 0x0000000802247825 */ /* 0x001fe200078e0028 */
[----:B-1----:R0:W-:Y:S01]  /*22b0*/  STS.128 [R38+UR12], R4 ;  /* 0x0000000426007988 */ /* 0x0021e20008000c0c */
[----:B------:R-:W-:-:S03]  /*22c0*/  LOP3.LUT R2, R38, 0x60, RZ, 0x3c, !PT ;  /* 0x0000006026027812 */ /* 0x000fc600078e3cff */
[----:B------:R1:W-:Y:S01]  /*22d0*/  STS.128 [R39+UR12], R8 ;  /* 0x0000000827007988 */ /* 0x0003e20008000c0c */
[----:B------:R-:W-:-:S03]  /*22e0*/  IADD3 R50, P0, PT, R36, R0, RZ ;  /* 0x0000000024327210 */ /* 0x000fc60007f1e0ff */
[----:B------:R2:W-:Y:S02]  /*22f0*/  STS.128 [R42+UR12], R12 ;  /* 0x0000000c2a007988 */ /* 0x0005e40008000c0c */
[----:B------:R-:W-:Y:S02]  /*2300*/  IMAD.X R51, RZ, RZ, R37, P0 ;  /* 0x000000ffff337224 */ /* 0x000fe400000e0625 */
[----:B------:R-:W-:Y:S01]  /*2310*/  STS.128 [R43+UR12], R16 ;  /* 0x000000102b007988 */ /* 0x000fe20008000c0c */
[----:B0-----:R-:W-:-:S03]  /*2320*/  LOP3.LUT R38, R38, 0x70, RZ, 0x3c, !PT ;  /* 0x0000007026267812 */ /* 0x001fc600078e3cff */
[----:B------:R0:W-:Y:S01]  /*2330*/  STS.128 [R44+UR12], R20 ;  /* 0x000000142c007988 */ /* 0x0001e20008000c0c */
[----:B------:R-:W-:-:S03]  /*2340*/  SGXT.U32 R4, R47, 0x2 ;  /* 0x000000022f04781a */ /* 0x000fc60000000000 */
[----:B------:R3:W-:Y:S01]  /*2350*/  STS.128 [R45+UR12], R24 ;  /* 0x000000182d007988 */ /* 0x0007e20008000c0c */
[C---:B-1----:R-:W-:Y:S02]  /*2360*/  LOP3.LUT R9, R4.reuse, 0x4, RZ, 0xfc, !PT ;  /* 0x0000000404097812 */ /* 0x042fe400078efcff */
[C---:B------:R-:W-:Y:S01]  /*2370*/  LOP3.LUT R5, R4.reuse, 0xc, RZ, 0xfc, !PT ;  /* 0x0000000c04057812 */ /* 0x040fe200078efcff */
[----:B------:R1:W-:Y:S01]  /*2380*/  STS.128 [R2+UR12], R28 ;  /* 0x0000001c02007988 */ /* 0x0003e20008000c0c */
[C---:B------:R-:W-:Y:S01]  /*2390*/  LOP3.LUT R7, R4.reuse, 0x10, RZ, 0xfc, !PT ;  /* 0x0000001004077812 */ /* 0x040fe200078efcff */
[--C-:B------:R-:W-:Y:S01]  /*23a0*/  IMAD.WIDE.U32 R8, R9, 0x100, R40.reuse ;  /* 0x0000010009087825 */ /* 0x100fe200078e0028 */
[C---:B------:R-:W-:Y:S01]  /*23b0*/  LOP3.LUT R11, R4.reuse, 0x8, RZ, 0xfc, !PT ;  /* 0x00000008040b7812 */ /* 0x040fe200078efcff */
[----:B------:R-:W-:Y:S01]  /*23c0*/  STS.128 [R38+UR12], R32 ;  /* 0x0000002026007988 */ /* 0x000fe20008000c0c */
[C---:B--2---:R-:W-:Y:S02]  /*23d0*/  LOP3.LUT R13, R4.reuse, 0x14, RZ, 0xfc, !PT ;  /* 0x00000014040d7812 */ /* 0x044fe400078efcff */
[C---:B------:R-:W-:Y:S01]  /*23e0*/  LOP3.LUT R15, R4.reuse, 0x18, RZ, 0xfc, !PT ;  /* 0x00000018040f7812 */ /* 0x040fe200078efcff */
[----:B------:R-:W-:Y:S01]  /*23f0*/  BAR.SYNC.DEFER_BLOCKING 0x0 ;  /* 0x0000000000007b1d */ /* 0x000fe20000010000 */
[C---:B0-----:R-:W-:Y:S01]  /*2400*/  LOP3.LUT R23, R4.reuse, 0x20, RZ, 0xfc, !PT ;  /* 0x0000002004177812 */ /* 0x041fe200078efcff */
[----:B------:R-:W-:Y:S01]  /*2410*/  IMAD.WIDE.U32 R10, R11, 0x100, R40 ;  /* 0x000001000b0a7825 */ /* 0x000fe200078e0028 */
[----:B------:R-:W-:-:S02]  /*2420*/  LOP3.LUT R21, R4, 0x24, RZ, 0xfc, !PT ;  /* 0x0000002404157812 */ /* 0x000fc400078efcff */
[C---:B---3--:R-:W-:Y:S01]  /*2430*/  LOP3.LUT R25, R4.reuse, 0x1c, RZ, 0xfc, !PT ;  /* 0x0000001c04197812 */ /* 0x048fe200078efcff */
[--C-:B------:R-:W-:Y:S01]  /*2440*/  IMAD.WIDE.U32 R26, R5, 0x100, R40.reuse ;  /* 0x00000100051a7825 */ /* 0x100fe200078e0028 */
[C---:B------:R-:W-:Y:S02]  /*2450*/  LOP3.LUT R19, R4.reuse, 0x28, RZ, 0xfc, !PT ;  /* 0x0000002804137812 */ /* 0x040fe400078efcff */
[C---:B------:R-:W-:Y:S01]  /*2460*/  LOP3.LUT R17, R4.reuse, 0x2c, RZ, 0xfc, !PT ;  /* 0x0000002c04117812 */ /* 0x040fe200078efcff */
[--C-:B-1----:R-:W-:Y:S01]  /*2470*/  IMAD.WIDE.U32 R28, R7, 0x100, R40.reuse ;  /* 0x00000100071c7825 */ /* 0x102fe200078e0028 */
[C---:B------:R-:W-:Y:S02]  /*2480*/  LOP3.LUT R43, R4.reuse, 0x30, RZ, 0xfc, !PT ;  /* 0x00000030042b7812 */ /* 0x040fe400078efcff */
[C---:B------:R-:W-:Y:S01]  /*2490*/  LOP3.LUT R61, R4.reuse, 0x34, RZ, 0xfc, !PT ;  /* 0x00000034043d7812 */ /* 0x040fe200078efcff */
[----:B------:R-:W-:Y:S01]  /*24a0*/  IMAD.WIDE.U32 R12, R13, 0x100, R40 ;  /* 0x000001000d0c7825 */ /* 0x000fe200078e0028 */
[----:B------:R-:W-:-:S02]  /*24b0*/  LOP3.LUT R31, R4, 0x38, RZ, 0xfc, !PT ;  /* 0x00000038041f7812 */ /* 0x000fc400078efcff */
[----:B------:R-:W-:Y:S01]  /*24c0*/  LOP3.LUT R45, R4, 0x3c, RZ, 0xfc, !PT ;  /* 0x0000003c042d7812 */ /* 0x000fe200078efcff */
[--C-:B------:R-:W-:Y:S01]  /*24d0*/  IMAD.WIDE.U32 R14, R15, 0x100, R40.reuse ;  /* 0x000001000f0e7825 */ /* 0x100fe200078e0028 */
[-C--:B------:R-:W-:Y:S02]  /*24e0*/  IADD3 R48, P2, PT, R10, R0.reuse, RZ ;  /* 0x000000000a307210 */ /* 0x080fe40007f5e0ff */
[----:B------:R-:W-:Y:S01]  /*24f0*/  IADD3 R10, P4, PT, R28, R0, RZ ;  /* 0x000000001c0a7210 */ /* 0x000fe20007f9e0ff */
[--C-:B------:R-:W-:Y:S01]  /*2500*/  IMAD.WIDE.U32 R24, R25, 0x100, R40.reuse ;  /* 0x0000010019187825 */ /* 0x100fe200078e0028 */
[----:B------:R-:W0:Y:S03]  /*2510*/  LDSM.16.M88.4 R36, [R3] ;  /* 0x000000000324783b */ /* 0x000e260000000200 */
[--C-:B------:R-:W-:Y:S01]  /*2520*/  IMAD.WIDE.U32 R22, R23, 0x100, R40.reuse ;  /* 0x0000010017167825 */ /* 0x100fe200078e0028 */
[----:B------:R-:W1:Y:S03]  /*2530*/  LDSM.16.M88.4 R32, [R3+0x80] ;  /* 0x000080000320783b */ /* 0x000e660000000200 */
[----:B------:R-:W-:-:S04]  /*2540*/  IMAD.WIDE.U32 R20, R21, 0x100, R40 ;  /* 0x0000010015147825 */ /* 0x000fc800078e0028 */
[----:B------:R-:W-:-:S04]  /*2550*/  IMAD.WIDE.U32 R18, R19, 0x100, R40 ;  /* 0x0000010013127825 */ /* 0x000fc800078e0028 */
[----:B------:R-:W-:-:S04]  /*2560*/  IMAD.WIDE.U32 R16, R17, 0x100, R40 ;  /* 0x0000010011107825 */ /* 0x000fc800078e0028 */
[----:B------:R-:W-:-:S04]  /*2570*/  IMAD.WIDE.U32 R42, R43, 0x100, R40 ;  /* 0x000001002b2a7825 */ /* 0x000fc800078e0028 */
[----:B------:R-:W-:-:S04]  /*2580*/  IMAD.WIDE.U32 R60, R61, 0x100, R40 ;  /* 0x000001003d3c7825 */ /* 0x000fc800078e0028 */
[----:B------:R-:W-:-:S04]  /*2590*/  IMAD.WIDE.U32 R4, R31, 0x100, R40 ;  /* 0x000001001f047825 */ /* 0x000fc800078e0028 */
[----:B------:R-:W-:Y:S01]  /*25a0*/  IMAD.WIDE.U32 R6, R45, 0x100, R40 ;  /* 0x000001002d067825 */ /* 0x000fe200078e0028 */
[-C--:B------:R-:W-:Y:S02]  /*25b0*/  IADD3 R40, P0, PT, R8, R0.reuse, RZ ;  /* 0x0000000008287210 */ /* 0x080fe40007f1e0ff */
[-C--:B------:R-:W-:Y:S01]  /*25c0*/  IADD3 R8, P3, PT, R26, R0.reuse, RZ ;  /* 0x000000001a087210 */ /* 0x080fe20007f7e0ff */
[----:B------:R-:W-:Y:S01]  /*25d0*/  IMAD.X R49, RZ, RZ, R11, P2 ;  /* 0x000000ffff317224 */ /* 0x000fe200010e060b */
        /* <DEDUP_REMOVED lines=10> */
[----:B0-----:R-:W-:Y:S01]  /*2680*/  STG.E desc[UR20][R50.64], R36 ;  /* 0x0000002432007986 */ /* 0x001fe2000c101914 */
[----:B------:R-:W-:Y:S01]  /*2690*/  IMAD.X R45, RZ, RZ, R25, P3 ;  /* 0x000000ffff2d7224 */ /* 0x000fe200018e0619 */
[-C--:B------:R-:W-:Y:S01]  /*26a0*/  IADD3 R54, P3, PT, R18, R0.reuse, RZ ;  /* 0x0000000012367210 */ /* 0x080fe20007f7e0ff */
[----:B------:R-:W-:Y:S01]  /*26b0*/  IMAD.X R47, RZ, RZ, R23, P0 ;  /* 0x000000ffff2f7224 */ /* 0x000fe200000e0617 */
[-C--:B------:R-:W-:Y:S01]  /*26c0*/  IADD3 R56, P0, PT, R16, R0.reuse, RZ ;  /* 0x0000000010387210 */ /* 0x080fe20007f1e0ff */
[----:B------:R-:W0:Y:S01]  /*26d0*/  LDSM.16.M88.4 R28, [R3+0x100] ;  /* 0x00010000031c783b */ /* 0x000e220000000200 */
[----:B------:R-:W-:Y:S01]  /*26e0*/  IMAD.X R53, RZ, RZ, R21, P2 ;  /* 0x000000ffff357224 */ /* 0x000fe200010e0615 */
[-C--:B------:R-:W-:Y:S01]  /*26f0*/  IADD3 R4, P2, PT, R4, R0.reuse, RZ ;  /* 0x0000000004047210 */ /* 0x080fe20007f5e0ff */
[----:B------:R-:W-:Y:S01]  /*2700*/  IMAD.X R55, RZ, RZ, R19, P3 ;  /* 0x000000ffff377224 */ /* 0x000fe200018e0613 */
[----:B------:R-:W2:Y:S01]  /*2710*/  LDSM.16.M88.4 R24, [R3+0x180] ;  /* 0x000180000318783b */ /* 0x000ea20000000200 */
[----:B------:R-:W-:Y:S01]  /*2720*/  IMAD.X R57, RZ, RZ, R17, P0 ;  /* 0x000000ffff397224 */ /* 0x000fe200000e0611 */
[-C--:B------:R-:W-:Y:S01]  /*2730*/  IADD3 R58, P0, PT, R42, R0.reuse, RZ ;  /* 0x000000002a3a7210 */ /* 0x080fe20007f1e0ff */
[----:B------:R-:W-:Y:S01]  /*2740*/  IMAD.X R5, RZ, RZ, R5, P2 ;  /* 0x000000ffff057224 */ /* 0x000fe200010e0605 */
[----:B------:R-:W3:Y:S01]  /*2750*/  LDSM.16.M88.4 R20, [R3+0x200] ;  /* 0x000200000314783b */ /* 0x000ee20000000200 */
[----:B------:R-:W-:-:S02]  /*2760*/  IADD3 R6, P3, PT, R6, R0, RZ ;  /* 0x0000000006067210 */ /* 0x000fc40007f7e0ff */
[----:B------:R-:W-:Y:S01]  /*2770*/  IMAD.X R59, RZ, RZ, R43, P0 ;  /* 0x000000ffff3b7224 */ /* 0x000fe200000e062b */
[----:B------:R-:W-:Y:S01]  /*2780*/  STG.E desc[UR20][R50.64+0x80], R37 ;  /* 0x0000802532007986 */ /* 0x000fe2000c101914 */
[----:B------:R-:W-:Y:S01]  /*2790*/  IADD3 R60, P0, PT, R60, R0, RZ ;  /* 0x000000003c3c7210 */ /* 0x000fe20007f1e0ff */
[----:B------:R-:W-:Y:S02]  /*27a0*/  IMAD.X R7, RZ, RZ, R7, P3 ;  /* 0x000000ffff077224 */ /* 0x000fe400018e0607 */
[----:B------:R-:W4:Y:S02]  /*27b0*/  LDSM.16.M88.4 R16, [R3+0x280] ;  /* 0x000280000310783b */ /* 0x000f240000000200 */
[----:B------:R-:W-:Y:S02]  /*27c0*/  IMAD.X R61, RZ, RZ, R61, P0 ;  /* 0x000000ffff3d7224 */ /* 0x000fe400000e063d */
[----:B------:R-:W-:Y:S04]  /*27d0*/  STG.E desc[UR20][R40.64], R38 ;  /* 0x0000002628007986 */ /* 0x000fe8000c101914 */
[----:B------:R-:W-:Y:S04]  /*27e0*/  STG.E desc[UR20][R40.64+0x80], R39 ;  /* 0x0000802728007986 */ /* 0x000fe8000c101914 */
[----:B------:R-:W5:Y:S04]  /*27f0*/  LDSM.16.M88.4 R40, [R3+0x300] ;  /* 0x000300000328783b */ /* 0x000f680000000200 */
[----:B-1----:R-:W-:Y:S04]  /*2800*/  STG.E desc[UR20][R48.64], R32 ;  /* 0x0000002030007986 */ /* 0x002fe8000c101914 */
[----:B------:R-:W-:Y:S04]  /*2810*/  STG.E desc[UR20][R48.64+0x80], R33 ;  /* 0x0000802130007986 */ /* 0x000fe8000c101914 */
[----:B------:R-:W1:Y:S04]  /*2820*/  LDSM.16.M88.4 R48, [R3+0x380] ;  /* 0x000380000330783b */ /* 0x000e680000000200 */
[----:B------:R1:W-:Y:S04]  /*2830*/  STG.E desc[UR20][R8.64], R34 ;  /* 0x0000002208007986 */ /* 0x0003e8000c101914 */
[----:B------:R1:W-:Y:S04]  /*2840*/  STG.E desc[UR20][R8.64+0x80], R35 ;  /* 0x0000802308007986 */ /* 0x0003e8000c101914 */
[----:B0-----:R0:W-:Y:S04]  /*2850*/  STG.E desc[UR20][R10.64], R28 ;  /* 0x0000001c0a007986 */ /* 0x0011e8000c101914 */
[----:B------:R0:W-:Y:S04]  /*2860*/  STG.E desc[UR20][R10.64+0x80], R29 ;  /* 0x0000801d0a007986 */ /* 0x0001e8000c101914 */
[----:B------:R0:W-:Y:S04]  /*2870*/  STG.E desc[UR20][R12.64], R30 ;  /* 0x0000001e0c007986 */ /* 0x0001e8000c101914 */
[----:B------:R0:W-:Y:S04]  /*2880*/  STG.E desc[UR20][R12.64+0x80], R31 ;  /* 0x0000801f0c007986 */ /* 0x0001e8000c101914 */
[----:B--2---:R0:W-:Y:S04]  /*2890*/  STG.E desc[UR20][R14.64], R24 ;  /* 0x000000180e007986 */ /* 0x0041e8000c101914 */
[----:B------:R0:W-:Y:S04]  /*28a0*/  STG.E desc[UR20][R14.64+0x80], R25 ;  /* 0x000080190e007986 */ /* 0x0001e8000c101914 */
[----:B------:R0:W-:Y:S04]  /*28b0*/  STG.E desc[UR20][R44.64], R26 ;  /* 0x0000001a2c007986 */ /* 0x0001e8000c101914 */
[----:B------:R0:W-:Y:S04]  /*28c0*/  STG.E desc[UR20][R44.64+0x80], R27 ;  /* 0x0000801b2c007986 */ /* 0x0001e8000c101914 */
[----:B---3--:R0:W-:Y:S04]  /*28d0*/  STG.E desc[UR20][R46.64], R20 ;  /* 0x000000142e007986 */ /* 0x0081e8000c101914 */
[----:B------:R0:W-:Y:S04]  /*28e0*/  STG.E desc[UR20][R46.64+0x80], R21 ;  /* 0x000080152e007986 */ /* 0x0001e8000c101914 */
[----:B------:R0:W-:Y:S04]  /*28f0*/  STG.E desc[UR20][R52.64], R22 ;  /* 0x0000001634007986 */ /* 0x0001e8000c101914 */
[----:B------:R0:W-:Y:S04]  /*2900*/  STG.E desc[UR20][R52.64+0x80], R23 ;  /* 0x0000801734007986 */ /* 0x0001e8000c101914 */
[----:B----4-:R0:W-:Y:S04]  /*2910*/  STG.E desc[UR20][R54.64], R16 ;  /* 0x0000001036007986 */ /* 0x0101e8000c101914 */
[----:B------:R0:W-:Y:S04]  /*2920*/  STG.E desc[UR20][R54.64+0x80], R17 ;  /* 0x0000801136007986 */ /* 0x0001e8000c101914 */
[----:B------:R0:W-:Y:S04]  /*2930*/  STG.E desc[UR20][R56.64], R18 ;  /* 0x0000001238007986 */ /* 0x0001e8000c101914 */
[----:B------:R0:W-:Y:S04]  /*2940*/  STG.E desc[UR20][R56.64+0x80], R19 ;  /* 0x0000801338007986 */ /* 0x0001e8000c101914 */
[----:B-----5:R0:W-:Y:S04]  /*2950*/  STG.E desc[UR20][R58.64], R40 ;  /* 0x000000283a007986 */ /* 0x0201e8000c101914 */
[----:B------:R0:W-:Y:S04]  /*2960*/  STG.E desc[UR20][R58.64+0x80], R41 ;  /* 0x000080293a007986 */ /* 0x0001e8000c101914 */
[----:B------:R0:W-:Y:S04]  /*2970*/  STG.E desc[UR20][R60.64], R42 ;  /* 0x0000002a3c007986 */ /* 0x0001e8000c101914 */
[----:B------:R0:W-:Y:S04]  /*2980*/  STG.E desc[UR20][R60.64+0x80], R43 ;  /* 0x0000802b3c007986 */ /* 0x0001e8000c101914 */
[----:B-1----:R0:W-:Y:S04]  /*2990*/  STG.E desc[UR20][R4.64], R48 ;  /* 0x0000003004007986 */ /* 0x0021e8000c101914 */
[----:B------:R0:W-:Y:S04]  /*29a0*/  STG.E desc[UR20][R4.64+0x80], R49 ;  /* 0x0000803104007986 */ /* 0x0001e8000c101914 */
[----:B------:R0:W-:Y:S04]  /*29b0*/  STG.E desc[UR20][R6.64], R50 ;  /* 0x0000003206007986 */ /* 0x0001e8000c101914 */
[----:B------:R0:W-:Y:S01]  /*29c0*/  STG.E desc[UR20][R6.64+0x80], R51 ;  /* 0x0000803306007986 */ /* 0x0001e2000c101914 */
[----:B------:R-:W-:Y:S06]  /*29d0*/  BAR.SYNC.DEFER_BLOCKING 0x0 ;  /* 0x0000000000007b1d */ /* 0x000fec0000010000 */
[----:B------:R-:W-:Y:S05]  /*29e0*/  @P1 BRA `(.L_x_8) ;  /* 0x00000000009c1947 */ /* 0x000fea0003800000 */
[----:B------:R-:W-:Y:S01]  /*29f0*/  NOP ;  /* 0x0000000000007918 */ /* 0x000fe20000000000 */
[----:B------:R-:W-:Y:S01]  /*2a00*/  UMOV UR4, 0x50 ;  /* 0x0000005000047882 */ /* 0x000fe20000000000 */
[----:B------:R-:W-:Y:S01]  /*2a10*/  IMAD.U32 R0, RZ, RZ, UR13 ;  /* 0x0000000dff007e24 */ /* 0x000fe2000f8e00ff */
[----:B------:R-:W-:Y:S01]  /*2a20*/  ULEA UR11, UR11, UR4, 0x18 ;  /* 0x000000040b0b7291 */ /* 0x000fe2000f8ec0ff */
[----:B------:R-:W-:Y:S02]  /*2a30*/  IMAD.MOV.U32 R3, RZ, RZ, 0x3 ;  /* 0x00000003ff037424 */ /* 0x000fe400078e00ff */
[----:B0-----:R-:W-:Y:S01]  /*2a40*/  IMAD.MOV.U32 R7, RZ, RZ, 0x1 ;  /* 0x00000001ff077424 */ /* 0x001fe200078e00ff */
[----:B------:R-:W-:-:S04]  /*2a50*/  LOP3.LUT R0, R0, 0xffff, RZ, 0xc0, !PT ;  /* 0x0000ffff00007812 */ /* 0x000fc800078ec0ff */
[----:B------:R-:W-:Y:S01]  /*2a60*/  SHF.R.U32.HI R0, RZ, 0x5, R0 ;  /* 0x00000005ff007819 */ /* 0x000fe20000011600 */
[----:B------:R-:W0:Y:S04]  /*2a70*/  LDS R5, [UR11] ;  /* 0x0000000bff057984 */ /* 0x000e280008000800 */
[----:B------:R-:W-:Y:S01]  /*2a80*/  VIADD R2, R0, 0x10 ;  /* 0x0000001000027836 */ /* 0x000fe20000000000 */
[----:B------:R-:W-:-:S04]  /*2a90*/  SHF.L.U32 R0, R3, R0, RZ ;  /* 0x0000000003007219 */ /* 0x000fc800000006ff */
[----:B------:R-:W-:-:S04]  /*2aa0*/  SHF.L.U32 R3, R7, R2, RZ ;  /* 0x0000000207037219 */ /* 0x000fc800000006ff */
[----:B------:R-:W-:-:S04]  /*2ab0*/  LOP3.LUT R0, R3, R0, RZ, 0xfc, !PT ;  /* 0x0000000003007212 */ /* 0x000fc800078efcff */
[C---:B------:R-:W-:Y:S02]  /*2ac0*/  LOP3.LUT R2, R0.reuse, 0xffff, RZ, 0xc0, !PT ;  /* 0x0000ffff00027812 */ /* 0x040fe400078ec0ff */
[----:B0-----:R-:W-:-:S04]  /*2ad0*/  LOP3.LUT R3, R0, 0xffff, R5, 0x80, !PT ;  /* 0x0000ffff00037812 */ /* 0x001fc800078e8005 */
[----:B------:R-:W-:-:S13]  /*2ae0*/  ISETP.NE.AND P0, PT, R3, R2, PT ;  /* 0x000000020300720c */ /* 0x000fda0003f05270 */
[----:B------:R-:W-:Y:S05]  /*2af0*/  @P0 BRA `(.L_x_9) ;  /* 0x0000000000500947 */ /* 0x000fea0003800000 */
[----:B------:R-:W-:Y:S02]  /*2b00*/  SHF.R.U32.HI R5, RZ, 0x10, R5 ;  /* 0x00000010ff057819 */ /* 0x000fe40000011605 */
[----:B------:R-:W-:-:S04]  /*2b10*/  SHF.R.U32.HI R2, RZ, 0x10, R0 ;  /* 0x00000010ff027819 */ /* 0x000fc80000011600 */
[----:B------:R-:W-:-:S04]  /*2b20*/  LOP3.LUT R5, R5, R2, RZ, 0xc0, !PT ;  /* 0x0000000205057212 */ /* 0x000fc800078ec0ff */
[----:B------:R-:W-:-:S13]  /*2b30*/  ISETP.NE.AND P0, PT, R5, R2, PT ;  /* 0x000000020500720c */ /* 0x000fda0003f05270 */
[----:B------:R-:W-:Y:S05]  /*2b40*/  @P0 BRA `(.L_x_10) ;  /* 0x0000000000300947 */ /* 0x000fea0003800000 */
[----:B------:R-:W-:Y:S01]  /*2b50*/  R2UR UR4, R0 ;  /* 0x00000000000472ca */ /* 0x000fe200000e0000 */
[----:B------:R-:W-:Y:S01]  /*2b60*/  VOTEU.ANY UR5, UPT, PT ;  /* 0x0000000000057886 */ /* 0x000fe200038e0100 */
[----:B------:R-:W0:Y:S01]  /*2b70*/  S2R R0, SR_LANEID ;  /* 0x0000000000007919 */ /* 0x000e220000000000 */
[----:B------:R-:W-:-:S10]  /*2b80*/  UFLO.U32 UR5, UR5 ;  /* 0x00000005000572bd */ /* 0x000fd400080e0000 */
[----:B------:R-:W-:-:S06]  /*2b90*/  ULOP3.LUT UR4, URZ, UR4, URZ, 0x33, !UPT ;  /* 0x00000004ff047292 */ /* 0x000fcc000f8e33ff */
[----:B------:R-:W-:-:S04]  /*2ba0*/  IMAD.U32 R2, RZ, RZ, UR4 ;  /* 0x00000004ff027e24 */ /* 0x000fc8000f8e00ff */
[----:B------:R-:W1:Y:S02]  /*2bb0*/  REDUX UR6, R2 ;  /* 0x00000000020673c4 */ /* 0x000e640000000000 */
[----:B------:R2:W-:Y:S01]  /*2bc0*/  UTCATOMSWS.AND URZ, UR4 ;  /* 0x0000000400ff79e3 */ /* 0x0005e20008000000 */
[----:B0-----:R-:W-:Y:S01]  /*2bd0*/  ISETP.EQ.U32.AND P0, PT, R0, UR5, PT ;  /* 0x0000000500007c0c */ /* 0x001fe2000bf02070 */
[----:B-1----:R-:W-:-:S12]  /*2be0*/  IMAD.U32 R0, RZ, RZ, UR6 ;  /* 0x00000006ff007e24 */ /* 0x002fd8000f8e00ff */
[----:B------:R2:W-:Y:S01]  /*2bf0*/  @P0 ATOMS.AND RZ, [UR11], R0 ;  /* 0x00000000ffff098c */ /* 0x0005e2000a80000b */
[----:B------:R-:W-:Y:S05]  /*2c00*/  BRA `(.L_x_8) ;  /* 0x0000000000147947 */ /* 0x000fea0003800000 */
.L_x_10:
[----:B------:R-:W-:-:S07]  /*2c10*/  MOV R2, 0x2c30 ;  /* 0x00002c3000027802 */ /* 0x000fce0000000f00 */
[----:B------:R-:W-:Y:S05]  /*2c20*/  CALL.REL.NOINC `($__internal_0_$__cuda_sm10x_tcgen05_guardrail_trap_col_being_dealloced_not_returned_by_alloc) ;  /* 0x0000000000207944 */ /* 0x000fea0003c00000 */
[----:B------:R-:W-:Y:S05]  /*2c30*/  BRA `(.L_x_8) ;  /* 0x0000000000087947 */ /* 0x000fea0003800000 */
.L_x_9:
[----:B------:R-:W-:-:S07]  /*2c40*/  MOV R2, 0x2c60 ;  /* 0x00002c6000027802 */ /* 0x000fce0000000f00 */
[----:B------:R-:W-:Y:S05]  /*2c50*/  CALL.REL.NOINC `($__internal_2_$__cuda_sm10x_tcgen05_guardrail_trap_unallocated_columns_being_dealloced) ;  /* 0x00000000002c7944 */ /* 0x000fea0003c00000 */
.L_x_8:
[----:B------:R-:W-:Y:S01]  /*2c60*/  NOP ;  /* 0x0000000000007918 */ /* 0x000fe20000000000 */
[----:B--2---:R-:W-:Y:S05]  /*2c70*/  EXIT ;  /* 0x000000000000794d */ /* 0x004fea0003800000 */
.L_x_7:
[----:B------:R-:W0:Y:S02]  /*2c80*/  SYNCS.PHASECHK.TRANS64.TRYWAIT P0, [UR12+0x4000], RZ ;  /* 0x004000ffff0075a7 */ /* 0x000e24000800110c */
[----:B0-----:R-:W-:Y:S05]  /*2c90*/  @!P0 BRA `(.L_x_7) ;  /* 0xfffffffc00f88947 */ /* 0x001fea000383ffff */
[----:B------:R-:W-:Y:S05]  /*2ca0*/  BRA `(.L_x_11) ;  /* 0xfffffff400147947 */ /* 0x000fea000383ffff */
        .weak           $__internal_0_$__cuda_sm10x_tcgen05_guardrail_trap_col_being_dealloced_not_returned_by_alloc
        .type           $__internal_0_$__cuda_sm10x_tcgen05_guardrail_trap_col_being_dealloced_not_returned_by_alloc,@function
        .size           $__internal_0_$__cuda_sm10x_tcgen05_guardrail_trap_col_being_dealloced_not_returned_by_alloc,($__internal_1_$__cuda_sm10x_tcgen05_guardrail_trap_phase_invalid_during_alloc - $__internal_0_$__cuda_sm10x_tcgen05_guardrail_trap_col_being_dealloced_not_returned_by_alloc)
$__internal_0_$__cuda_sm10x_tcgen05_guardrail_trap_col_being_dealloced_not_returned_by_alloc:
[----:B------:R-:W-:Y:S05]  /*2cb0*/  BPT.TRAP 0x1 ;  /* 0x000000040000795c */ /* 0x000fea0000300000 */
[----:B------:R-:W-:-:S04]  /*2cc0*/  IMAD.MOV.U32 R3, RZ, RZ, 0x0 ;  /* 0x00000000ff037424 */ /* 0x000fc800078e00ff */
[----:B------:R-:W-:Y:S05]  /*2cd0*/  RET.REL.NODEC R2 `(gluon_mma) ;  /* 0xffffffd002c87950 */ /* 0x000fea0003c3ffff */
        .weak           $__internal_1_$__cuda_sm10x_tcgen05_guardrail_trap_phase_invalid_during_alloc
        .type           $__internal_1_$__cuda_sm10x_tcgen05_guardrail_trap_phase_invalid_during_alloc,@function
        .size           $__internal_1_$__cuda_sm10x_tcgen05_guardrail_trap_phase_invalid_during_alloc,($__internal_2_$__cuda_sm10x_tcgen05_guardrail_trap_unallocated_columns_being_dealloced - $__internal_1_$__cuda_sm10x_tcgen05_guardrail_trap_phase_invalid_during_alloc)
$__internal_1_$__cuda_sm10x_tcgen05_guardrail_trap_phase_invalid_during_alloc:
[----:B------:R-:W-:Y:S05]  /*2ce0*/  BPT.TRAP 0x1 ;  /* 0x000000040000795c */ /* 0x000fea0000300000 */
[----:B------:R-:W-:-:S04]  /*2cf0*/  IMAD.MOV.U32 R3, RZ, RZ, 0x0 ;  /* 0x00000000ff037424 */ /* 0x000fc800078e00ff */
[----:B------:R-:W-:Y:S05]  /*2d00*/  RET.REL.NODEC R2 `(gluon_mma) ;  /* 0xffffffd002bc7950 */ /* 0x000fea0003c3ffff */
        .weak           $__internal_2_$__cuda_sm10x_tcgen05_guardrail_trap_unallocated_columns_being_dealloced
        .type           $__internal_2_$__cuda_sm10x_tcgen05_guardrail_trap_unallocated_columns_being_dealloced,@function
        .size           $__internal_2_$__cuda_sm10x_tcgen05_guardrail_trap_unallocated_columns_being_dealloced,(.L_x_15 - $__internal_2_$__cuda_sm10x_tcgen05_guardrail_trap_unallocated_columns_being_dealloced)
$__internal_2_$__cuda_sm10x_tcgen05_guardrail_trap_unallocated_columns_being_dealloced:
[----:B------:R-:W-:Y:S05]  /*2d10*/  BPT.TRAP 0x1 ;  /* 0x000000040000795c */ /* 0x000fea0000300000 */
[----:B------:R-:W-:-:S04]  /*2d20*/  IMAD.MOV.U32 R3, RZ, RZ, 0x0 ;  /* 0x00000000ff037424 */ /* 0x000fc800078e00ff */
[----:B------:R-:W-:Y:S05]  /*2d30*/  RET.REL.NODEC R2 `(gluon_mma) ;  /* 0xffffffd002b07950 */ /* 0x000fea0003c3ffff */
.L_x_12:
[----:B------:R-:W-:-:S00]  /*2d40*/  BRA `(.L_x_12) ;  /* 0xfffffffc00fc7947 */ /* 0x000fc0000383ffff */
[----:B------:R-:W-:-:S00]  /*2d50*/  NOP ;  /* 0x0000000000007918 */ /* 0x000fc00000000000 */
        /* <DEDUP_REMOVED lines=10> */
.L_x_15:


//--------------------- .nv.shared.gluon_mma      --------------------------
	.section	.nv.shared.gluon_mma,"aw",@nobits
	.sectionflags	@""
	.align	16
	.zero		1024


//--------------------- .nv.shared.reserved.0     --------------------------
	.section	.nv.shared.reserved.0,"aw",@nobits
	.align	8
	.weak		__nv_reservedSMEM_offset_0_alias
	.size		__nv_reservedSMEM_offset_0_alias, 0, 64
	.other		__nv_reservedSMEM_offset_0_alias,@"STO_CUDA_RESERVED_SHARED STV_DEFAULT"
__nv_reservedSMEM_offset_0_alias:
	.zero		0
.nv.shared.reserved.0:
	.zero		64
	.weak		__nv_reservedSMEM_allocation_phase
	.type		__nv_reservedSMEM_allocation_phase,@object
	.size		__nv_reservedSMEM_allocation_phase,(.L_0 - __nv_reservedSMEM_allocation_phase)
__nv_reservedSMEM_allocation_phase:
	.zero		1
.L_0:
	.zero		7
	.weak		__nv_reservedSMEM_devtool_atexit_pc
	.type		__nv_reservedSMEM_devtool_atexit_pc,@object
	.size		__nv_reservedSMEM_devtool_atexit_pc,(__nv_reservedSMEM_allocation_mask - __nv_reservedSMEM_devtool_atexit_pc)
__nv_reservedSMEM_devtool_atexit_pc:
	.zero		8
	.weak		__nv_reservedSMEM_allocation_mask
	.type		__nv_reservedSMEM_allocation_mask,@object
	.size		__nv_reservedSMEM_allocation_mask,(.L_2 - __nv_reservedSMEM_allocation_mask)
__nv_reservedSMEM_allocation_mask:
	.zero		4
.L_2:


//--------------------- .nv.constant0.gluon_mma   --------------------------
	.section	.nv.constant0.gluon_mma,"a",@progbits
	.sectionflags	@""
	.align	4
.nv.constant0.gluon_mma:
	.zero		936


//--------------------- SYMBOLS --------------------------

	.type		.nv.reservedSmem.offset0,@object
	.size		.nv.reservedSmem.offset0,0x4
	.type		.nv.reservedSmem.cap,@object
	.size		.nv.reservedSmem.cap,0x4
